//
// Generated by NVIDIA NVVM Compiler
//
// Compiler Build ID: CL-36424714
// Cuda compilation tools, release 13.0, V13.0.88
// Based on NVVM 20.0.0
//

.version 9.0
.target sm_100
.address_size 64

	// .globl	_Z12sobel_kernelPhS_PjS0_S0_

.visible .entry _Z12sobel_kernelPhS_PjS0_S0_(
	.param .u64 .ptr .align 1 _Z12sobel_kernelPhS_PjS0_S0__param_0,
	.param .u64 .ptr .align 1 _Z12sobel_kernelPhS_PjS0_S0__param_1,
	.param .u64 .ptr .align 1 _Z12sobel_kernelPhS_PjS0_S0__param_2,
	.param .u64 .ptr .align 1 _Z12sobel_kernelPhS_PjS0_S0__param_3,
	.param .u64 .ptr .align 1 _Z12sobel_kernelPhS_PjS0_S0__param_4
)
{
	.local .align 16 .b8 	__local_depot0[112];
	.reg .b64 	%SP;
	.reg .b64 	%SPL;
	.reg .pred 	%p<107>;
	.reg .b16 	%rs<14>;
	.reg .b32 	%r<913>;
	.reg .b64 	%rd<181>;
	.reg .b64 	%fd<318>;

	mov.u64 	%SPL, __local_depot0;
	ld.param.u64 	%rd12, [_Z12sobel_kernelPhS_PjS0_S0__param_0];
	ld.param.u64 	%rd13, [_Z12sobel_kernelPhS_PjS0_S0__param_2];
	ld.param.u64 	%rd11, [_Z12sobel_kernelPhS_PjS0_S0__param_3];
	ld.param.u64 	%rd14, [_Z12sobel_kernelPhS_PjS0_S0__param_4];
	cvta.to.global.u64 	%rd1, %rd12;
	cvta.to.global.u64 	%rd2, %rd14;
	cvta.to.global.u64 	%rd3, %rd11;
	cvta.to.global.u64 	%rd4, %rd13;
	add.u64 	%rd5, %SPL, 0;
	add.u64 	%rd6, %SPL, 64;
	mov.u32 	%r260, %tid.x;
	mov.u32 	%r261, %ctaid.x;
	mov.u32 	%r262, %ntid.x;
	mad.lo.s32 	%r1, %r261, %r262, %r260;
	ld.global.u32 	%r263, [%rd4];
	setp.ge.u32 	%p4, %r1, %r263;
	@%p4 bra 	$L__BB0_81;
	mov.b16 	%rs1, 252;
	mov.b16 	%rs2, 255;
	st.local.v2.u8 	[%rd5], {%rs2, %rs1};
	mov.b16 	%rs3, 250;
	st.local.v2.u8 	[%rd5+2], {%rs3, %rs1};
	mov.b16 	%rs4, 254;
	st.local.v2.u8 	[%rd5+4], {%rs2, %rs4};
	mov.b16 	%rs5, 244;
	mov.b16 	%rs6, 248;
	st.local.v2.u8 	[%rd5+6], {%rs6, %rs5};
	st.local.v2.u8 	[%rd5+8], {%rs6, %rs4};
	mov.b16 	%rs7, 0;
	st.local.v2.u8 	[%rd5+10], {%rs7, %rs7};
	st.local.v2.u8 	[%rd5+12], {%rs7, %rs7};
	mov.b16 	%rs8, 2;
	st.local.v2.u8 	[%rd5+14], {%rs7, %rs8};
	mov.b16 	%rs9, 12;
	mov.b16 	%rs10, 8;
	st.local.v2.u8 	[%rd5+16], {%rs10, %rs9};
	st.local.v2.u8 	[%rd5+18], {%rs10, %rs8};
	mov.b16 	%rs11, 4;
	mov.b16 	%rs12, 1;
	st.local.v2.u8 	[%rd5+20], {%rs12, %rs11};
	mov.b16 	%rs13, 6;
	st.local.v2.u8 	[%rd5+22], {%rs13, %rs11};
	st.local.v2.u8 	[%rd5+24], {%rs12, %rs2};
	st.local.v2.u8 	[%rd5+26], {%rs4, %rs7};
	st.local.v2.u8 	[%rd5+28], {%rs8, %rs12};
	st.local.v2.u8 	[%rd5+30], {%rs1, %rs6};
	st.local.v2.u8 	[%rd5+32], {%rs7, %rs10};
	st.local.v2.u8 	[%rd5+34], {%rs11, %rs3};
	st.local.v2.u8 	[%rd5+36], {%rs5, %rs7};
	st.local.v2.u8 	[%rd5+38], {%rs9, %rs13};
	st.local.v2.u8 	[%rd5+40], {%rs1, %rs6};
	st.local.v2.u8 	[%rd5+42], {%rs7, %rs10};
	st.local.v2.u8 	[%rd5+44], {%rs11, %rs2};
	st.local.v2.u8 	[%rd5+46], {%rs4, %rs7};
	st.local.v2.u8 	[%rd5+48], {%rs8, %rs12};
	ld.global.u32 	%r681, [%rd3];
	setp.eq.s32 	%p5, %r681, 0;
	@%p5 bra 	$L__BB0_81;
	add.s32 	%r3, %r1, -2;
	add.s32 	%r4, %r1, -1;
	add.s32 	%r5, %r1, 1;
	add.s32 	%r6, %r1, 2;
	mov.b32 	%r666, 0;
$L__BB0_3:
	add.s32 	%r9, %r666, -2;
	setp.lt.u32 	%p7, %r666, 2;
	setp.ge.s32 	%p8, %r9, %r681;
	or.pred  	%p1, %p7, %p8;
	setp.eq.s32 	%p9, %r666, 0;
	setp.gt.s32 	%p10, %r666, %r681;
	or.pred  	%p2, %p9, %p10;
	add.s32 	%r10, %r666, 1;
	add.s32 	%r11, %r666, 2;
	mul.lo.s32 	%r12, %r681, %r6;
	mov.b64 	%rd180, 0;
	mov.pred 	%p106, -1;
$L__BB0_4:
	mov.pred 	%p3, %p106;
	mad.lo.s64 	%rd8, %rd180, 24, %rd6;
	mov.b64 	%rd18, 0;
	st.local.u64 	[%rd8+16], %rd18;
	st.local.u64 	[%rd8+8], %rd18;
	st.local.u64 	[%rd8], %rd18;
	mad.lo.s64 	%rd9, %rd180, 25, %rd5;
	mov.f64 	%fd249, 0d0000000000000000;
	mov.f64 	%fd250, 0d0000000000000000;
	mov.f64 	%fd251, 0d0000000000000000;
	@%p1 bra 	$L__BB0_7;
	setp.lt.s32 	%p11, %r1, 2;
	ld.global.u32 	%r265, [%rd4];
	setp.ge.s32 	%p12, %r3, %r265;
	or.pred  	%p13, %p11, %p12;
	@%p13 bra 	$L__BB0_7;
	ld.global.u32 	%r267, [%rd2];
	mad.lo.s32 	%r268, %r681, %r3, %r9;
	mul.lo.s32 	%r269, %r268, %r267;
	add.s32 	%r270, %r269, 2;
	cvt.u64.u32 	%rd19, %r270;
	add.s64 	%rd20, %rd1, %rd19;
	ld.global.u8 	%r271, [%rd20];
	add.s32 	%r272, %r269, 1;
	cvt.u64.u32 	%rd21, %r272;
	add.s64 	%rd22, %rd1, %rd21;
	ld.global.u8 	%r273, [%rd22];
	mad.lo.s32 	%r274, %r681, %r3, %r9;
	mul.lo.s32 	%r275, %r274, %r267;
	cvt.u64.u32 	%rd23, %r275;
	add.s64 	%rd24, %rd1, %rd23;
	ld.global.u8 	%r276, [%rd24];
	ld.local.s8 	%r277, [%rd9];
	mul.lo.s32 	%r278, %r277, %r271;
	cvt.rn.f64.s32 	%fd251, %r278;
	st.local.f64 	[%rd8+16], %fd251;
	mul.lo.s32 	%r279, %r277, %r273;
	cvt.rn.f64.s32 	%fd250, %r279;
	st.local.f64 	[%rd8+8], %fd250;
	mul.lo.s32 	%r280, %r277, %r276;
	cvt.rn.f64.s32 	%fd249, %r280;
	st.local.f64 	[%rd8], %fd249;
$L__BB0_7:
	@%p2 bra 	$L__BB0_10;
	setp.lt.s32 	%p14, %r1, 2;
	ld.global.u32 	%r281, [%rd4];
	setp.ge.s32 	%p15, %r3, %r281;
	or.pred  	%p16, %p14, %p15;
	@%p16 bra 	$L__BB0_10;
	ld.global.u32 	%r283, [%rd2];
	add.s32 	%r284, %r666, -1;
	mad.lo.s32 	%r285, %r681, %r3, %r284;
	mul.lo.s32 	%r286, %r285, %r283;
	add.s32 	%r287, %r286, 2;
	cvt.u64.u32 	%rd25, %r287;
	add.s64 	%rd26, %rd1, %rd25;
	ld.global.u8 	%r288, [%rd26];
	add.s32 	%r289, %r286, 1;
	cvt.u64.u32 	%rd27, %r289;
	add.s64 	%rd28, %rd1, %rd27;
	ld.global.u8 	%r290, [%rd28];
	mad.lo.s32 	%r291, %r681, %r3, %r284;
	mul.lo.s32 	%r292, %r291, %r283;
	cvt.u64.u32 	%rd29, %r292;
	add.s64 	%rd30, %rd1, %rd29;
	ld.global.u8 	%r293, [%rd30];
	ld.local.s8 	%r294, [%rd9+5];
	mul.lo.s32 	%r295, %r294, %r288;
	cvt.rn.f64.s32 	%fd147, %r295;
	add.f64 	%fd251, %fd251, %fd147;
	st.local.f64 	[%rd8+16], %fd251;
	mul.lo.s32 	%r296, %r294, %r290;
	cvt.rn.f64.s32 	%fd148, %r296;
	add.f64 	%fd250, %fd250, %fd148;
	st.local.f64 	[%rd8+8], %fd250;
	mul.lo.s32 	%r297, %r294, %r293;
	cvt.rn.f64.s32 	%fd149, %r297;
	add.f64 	%fd249, %fd249, %fd149;
	st.local.f64 	[%rd8], %fd249;
$L__BB0_10:
	setp.ge.s32 	%p17, %r666, %r681;
	@%p17 bra 	$L__BB0_13;
	setp.lt.s32 	%p18, %r1, 2;
	ld.global.u32 	%r298, [%rd4];
	setp.ge.s32 	%p19, %r3, %r298;
	or.pred  	%p20, %p18, %p19;
	@%p20 bra 	$L__BB0_13;
	ld.global.u32 	%r300, [%rd2];
	mad.lo.s32 	%r301, %r681, %r3, %r666;
	mul.lo.s32 	%r302, %r301, %r300;
	add.s32 	%r303, %r302, 2;
	cvt.u64.u32 	%rd31, %r303;
	add.s64 	%rd32, %rd1, %rd31;
	ld.global.u8 	%r304, [%rd32];
	add.s32 	%r305, %r302, 1;
	cvt.u64.u32 	%rd33, %r305;
	add.s64 	%rd34, %rd1, %rd33;
	ld.global.u8 	%r306, [%rd34];
	mad.lo.s32 	%r307, %r681, %r3, %r666;
	mul.lo.s32 	%r308, %r307, %r300;
	cvt.u64.u32 	%rd35, %r308;
	add.s64 	%rd36, %rd1, %rd35;
	ld.global.u8 	%r309, [%rd36];
	ld.local.s8 	%r310, [%rd9+10];
	mul.lo.s32 	%r311, %r310, %r304;
	cvt.rn.f64.s32 	%fd150, %r311;
	add.f64 	%fd251, %fd251, %fd150;
	st.local.f64 	[%rd8+16], %fd251;
	mul.lo.s32 	%r312, %r310, %r306;
	cvt.rn.f64.s32 	%fd151, %r312;
	add.f64 	%fd250, %fd250, %fd151;
	st.local.f64 	[%rd8+8], %fd250;
	mul.lo.s32 	%r313, %r310, %r309;
	cvt.rn.f64.s32 	%fd152, %r313;
	add.f64 	%fd249, %fd249, %fd152;
	st.local.f64 	[%rd8], %fd249;
$L__BB0_13:
	setp.ge.s32 	%p21, %r10, %r681;
	@%p21 bra 	$L__BB0_16;
	setp.lt.s32 	%p22, %r1, 2;
	ld.global.u32 	%r314, [%rd4];
	setp.ge.s32 	%p23, %r3, %r314;
	or.pred  	%p24, %p22, %p23;
	@%p24 bra 	$L__BB0_16;
	ld.global.u32 	%r316, [%rd2];
	mad.lo.s32 	%r317, %r681, %r3, %r10;
	mul.lo.s32 	%r318, %r317, %r316;
	add.s32 	%r319, %r318, 2;
	cvt.u64.u32 	%rd37, %r319;
	add.s64 	%rd38, %rd1, %rd37;
	ld.global.u8 	%r320, [%rd38];
	add.s32 	%r321, %r318, 1;
	cvt.u64.u32 	%rd39, %r321;
	add.s64 	%rd40, %rd1, %rd39;
	ld.global.u8 	%r322, [%rd40];
	mad.lo.s32 	%r323, %r681, %r3, %r10;
	mul.lo.s32 	%r324, %r323, %r316;
	cvt.u64.u32 	%rd41, %r324;
	add.s64 	%rd42, %rd1, %rd41;
	ld.global.u8 	%r325, [%rd42];
	ld.local.s8 	%r326, [%rd9+15];
	mul.lo.s32 	%r327, %r326, %r320;
	cvt.rn.f64.s32 	%fd153, %r327;
	add.f64 	%fd251, %fd251, %fd153;
	st.local.f64 	[%rd8+16], %fd251;
	mul.lo.s32 	%r328, %r326, %r322;
	cvt.rn.f64.s32 	%fd154, %r328;
	add.f64 	%fd250, %fd250, %fd154;
	st.local.f64 	[%rd8+8], %fd250;
	mul.lo.s32 	%r329, %r326, %r325;
	cvt.rn.f64.s32 	%fd155, %r329;
	add.f64 	%fd249, %fd249, %fd155;
	st.local.f64 	[%rd8], %fd249;
$L__BB0_16:
	setp.ge.s32 	%p25, %r11, %r681;
	@%p25 bra 	$L__BB0_19;
	setp.lt.s32 	%p26, %r1, 2;
	ld.global.u32 	%r330, [%rd4];
	setp.ge.s32 	%p27, %r3, %r330;
	or.pred  	%p28, %p26, %p27;
	@%p28 bra 	$L__BB0_19;
	ld.global.u32 	%r332, [%rd2];
	mad.lo.s32 	%r333, %r681, %r3, %r11;
	mul.lo.s32 	%r334, %r333, %r332;
	add.s32 	%r335, %r334, 2;
	cvt.u64.u32 	%rd43, %r335;
	add.s64 	%rd44, %rd1, %rd43;
	ld.global.u8 	%r336, [%rd44];
	add.s32 	%r337, %r334, 1;
	cvt.u64.u32 	%rd45, %r337;
	add.s64 	%rd46, %rd1, %rd45;
	ld.global.u8 	%r338, [%rd46];
	mad.lo.s32 	%r339, %r681, %r3, %r11;
	mul.lo.s32 	%r340, %r339, %r332;
	cvt.u64.u32 	%rd47, %r340;
	add.s64 	%rd48, %rd1, %rd47;
	ld.global.u8 	%r341, [%rd48];
	ld.local.s8 	%r342, [%rd9+20];
	mul.lo.s32 	%r343, %r342, %r336;
	cvt.rn.f64.s32 	%fd156, %r343;
	add.f64 	%fd251, %fd251, %fd156;
	st.local.f64 	[%rd8+16], %fd251;
	mul.lo.s32 	%r344, %r342, %r338;
	cvt.rn.f64.s32 	%fd157, %r344;
	add.f64 	%fd250, %fd250, %fd157;
	st.local.f64 	[%rd8+8], %fd250;
	mul.lo.s32 	%r345, %r342, %r341;
	cvt.rn.f64.s32 	%fd158, %r345;
	add.f64 	%fd249, %fd249, %fd158;
	st.local.f64 	[%rd8], %fd249;
$L__BB0_19:
	@%p1 bra 	$L__BB0_22;
	setp.lt.s32 	%p29, %r1, 1;
	ld.global.u32 	%r346, [%rd4];
	setp.gt.s32 	%p30, %r1, %r346;
	or.pred  	%p31, %p29, %p30;
	@%p31 bra 	$L__BB0_22;
	ld.global.u32 	%r348, [%rd2];
	mad.lo.s32 	%r349, %r681, %r4, %r9;
	mul.lo.s32 	%r350, %r349, %r348;
	add.s32 	%r351, %r350, 2;
	cvt.u64.u32 	%rd49, %r351;
	add.s64 	%rd50, %rd1, %rd49;
	ld.global.u8 	%r352, [%rd50];
	add.s32 	%r353, %r350, 1;
	cvt.u64.u32 	%rd51, %r353;
	add.s64 	%rd52, %rd1, %rd51;
	ld.global.u8 	%r354, [%rd52];
	mad.lo.s32 	%r355, %r681, %r4, %r9;
	mul.lo.s32 	%r356, %r355, %r348;
	cvt.u64.u32 	%rd53, %r356;
	add.s64 	%rd54, %rd1, %rd53;
	ld.global.u8 	%r357, [%rd54];
	ld.local.s8 	%r358, [%rd9+1];
	mul.lo.s32 	%r359, %r358, %r352;
	cvt.rn.f64.s32 	%fd159, %r359;
	add.f64 	%fd251, %fd251, %fd159;
	st.local.f64 	[%rd8+16], %fd251;
	mul.lo.s32 	%r360, %r358, %r354;
	cvt.rn.f64.s32 	%fd160, %r360;
	add.f64 	%fd250, %fd250, %fd160;
	st.local.f64 	[%rd8+8], %fd250;
	mul.lo.s32 	%r361, %r358, %r357;
	cvt.rn.f64.s32 	%fd161, %r361;
	add.f64 	%fd249, %fd249, %fd161;
	st.local.f64 	[%rd8], %fd249;
$L__BB0_22:
	@%p2 bra 	$L__BB0_25;
	setp.lt.s32 	%p32, %r1, 1;
	ld.global.u32 	%r362, [%rd4];
	setp.gt.s32 	%p33, %r1, %r362;
	or.pred  	%p34, %p32, %p33;
	@%p34 bra 	$L__BB0_25;
	ld.global.u32 	%r364, [%rd2];
	add.s32 	%r365, %r666, -1;
	mad.lo.s32 	%r366, %r681, %r4, %r365;
	mul.lo.s32 	%r367, %r366, %r364;
	add.s32 	%r368, %r367, 2;
	cvt.u64.u32 	%rd55, %r368;
	add.s64 	%rd56, %rd1, %rd55;
	ld.global.u8 	%r369, [%rd56];
	add.s32 	%r370, %r367, 1;
	cvt.u64.u32 	%rd57, %r370;
	add.s64 	%rd58, %rd1, %rd57;
	ld.global.u8 	%r371, [%rd58];
	mad.lo.s32 	%r372, %r681, %r4, %r365;
	mul.lo.s32 	%r373, %r372, %r364;
	cvt.u64.u32 	%rd59, %r373;
	add.s64 	%rd60, %rd1, %rd59;
	ld.global.u8 	%r374, [%rd60];
	ld.local.s8 	%r375, [%rd9+6];
	mul.lo.s32 	%r376, %r375, %r369;
	cvt.rn.f64.s32 	%fd162, %r376;
	add.f64 	%fd251, %fd251, %fd162;
	st.local.f64 	[%rd8+16], %fd251;
	mul.lo.s32 	%r377, %r375, %r371;
	cvt.rn.f64.s32 	%fd163, %r377;
	add.f64 	%fd250, %fd250, %fd163;
	st.local.f64 	[%rd8+8], %fd250;
	mul.lo.s32 	%r378, %r375, %r374;
	cvt.rn.f64.s32 	%fd164, %r378;
	add.f64 	%fd249, %fd249, %fd164;
	st.local.f64 	[%rd8], %fd249;
$L__BB0_25:
	@%p17 bra 	$L__BB0_28;
	setp.lt.s32 	%p36, %r1, 1;
	ld.global.u32 	%r379, [%rd4];
	setp.gt.s32 	%p37, %r1, %r379;
	or.pred  	%p38, %p36, %p37;
	@%p38 bra 	$L__BB0_28;
	ld.global.u32 	%r381, [%rd2];
	mad.lo.s32 	%r382, %r681, %r4, %r666;
	mul.lo.s32 	%r383, %r382, %r381;
	add.s32 	%r384, %r383, 2;
	cvt.u64.u32 	%rd61, %r384;
	add.s64 	%rd62, %rd1, %rd61;
	ld.global.u8 	%r385, [%rd62];
	add.s32 	%r386, %r383, 1;
	cvt.u64.u32 	%rd63, %r386;
	add.s64 	%rd64, %rd1, %rd63;
	ld.global.u8 	%r387, [%rd64];
	mad.lo.s32 	%r388, %r681, %r4, %r666;
	mul.lo.s32 	%r389, %r388, %r381;
	cvt.u64.u32 	%rd65, %r389;
	add.s64 	%rd66, %rd1, %rd65;
	ld.global.u8 	%r390, [%rd66];
	ld.local.s8 	%r391, [%rd9+11];
	mul.lo.s32 	%r392, %r391, %r385;
	cvt.rn.f64.s32 	%fd165, %r392;
	add.f64 	%fd251, %fd251, %fd165;
	st.local.f64 	[%rd8+16], %fd251;
	mul.lo.s32 	%r393, %r391, %r387;
	cvt.rn.f64.s32 	%fd166, %r393;
	add.f64 	%fd250, %fd250, %fd166;
	st.local.f64 	[%rd8+8], %fd250;
	mul.lo.s32 	%r394, %r391, %r390;
	cvt.rn.f64.s32 	%fd167, %r394;
	add.f64 	%fd249, %fd249, %fd167;
	st.local.f64 	[%rd8], %fd249;
$L__BB0_28:
	setp.ge.s32 	%p39, %r10, %r681;
	@%p39 bra 	$L__BB0_31;
	setp.lt.s32 	%p40, %r1, 1;
	ld.global.u32 	%r395, [%rd4];
	setp.gt.s32 	%p41, %r1, %r395;
	or.pred  	%p42, %p40, %p41;
	@%p42 bra 	$L__BB0_31;
	ld.global.u32 	%r397, [%rd2];
	mad.lo.s32 	%r398, %r681, %r4, %r10;
	mul.lo.s32 	%r399, %r398, %r397;
	add.s32 	%r400, %r399, 2;
	cvt.u64.u32 	%rd67, %r400;
	add.s64 	%rd68, %rd1, %rd67;
	ld.global.u8 	%r401, [%rd68];
	add.s32 	%r402, %r399, 1;
	cvt.u64.u32 	%rd69, %r402;
	add.s64 	%rd70, %rd1, %rd69;
	ld.global.u8 	%r403, [%rd70];
	mad.lo.s32 	%r404, %r681, %r4, %r10;
	mul.lo.s32 	%r405, %r404, %r397;
	cvt.u64.u32 	%rd71, %r405;
	add.s64 	%rd72, %rd1, %rd71;
	ld.global.u8 	%r406, [%rd72];
	ld.local.s8 	%r407, [%rd9+16];
	mul.lo.s32 	%r408, %r407, %r401;
	cvt.rn.f64.s32 	%fd168, %r408;
	add.f64 	%fd251, %fd251, %fd168;
	st.local.f64 	[%rd8+16], %fd251;
	mul.lo.s32 	%r409, %r407, %r403;
	cvt.rn.f64.s32 	%fd169, %r409;
	add.f64 	%fd250, %fd250, %fd169;
	st.local.f64 	[%rd8+8], %fd250;
	mul.lo.s32 	%r410, %r407, %r406;
	cvt.rn.f64.s32 	%fd170, %r410;
	add.f64 	%fd249, %fd249, %fd170;
	st.local.f64 	[%rd8], %fd249;
$L__BB0_31:
	setp.ge.s32 	%p43, %r11, %r681;
	@%p43 bra 	$L__BB0_34;
	setp.lt.s32 	%p44, %r1, 1;
	ld.global.u32 	%r411, [%rd4];
	setp.gt.s32 	%p45, %r1, %r411;
	or.pred  	%p46, %p44, %p45;
	@%p46 bra 	$L__BB0_34;
	ld.global.u32 	%r413, [%rd2];
	mad.lo.s32 	%r414, %r681, %r4, %r11;
	mul.lo.s32 	%r415, %r414, %r413;
	add.s32 	%r416, %r415, 2;
	cvt.u64.u32 	%rd73, %r416;
	add.s64 	%rd74, %rd1, %rd73;
	ld.global.u8 	%r417, [%rd74];
	add.s32 	%r418, %r415, 1;
	cvt.u64.u32 	%rd75, %r418;
	add.s64 	%rd76, %rd1, %rd75;
	ld.global.u8 	%r419, [%rd76];
	mad.lo.s32 	%r420, %r681, %r4, %r11;
	mul.lo.s32 	%r421, %r420, %r413;
	cvt.u64.u32 	%rd77, %r421;
	add.s64 	%rd78, %rd1, %rd77;
	ld.global.u8 	%r422, [%rd78];
	ld.local.s8 	%r423, [%rd9+21];
	mul.lo.s32 	%r424, %r423, %r417;
	cvt.rn.f64.s32 	%fd171, %r424;
	add.f64 	%fd251, %fd251, %fd171;
	st.local.f64 	[%rd8+16], %fd251;
	mul.lo.s32 	%r425, %r423, %r419;
	cvt.rn.f64.s32 	%fd172, %r425;
	add.f64 	%fd250, %fd250, %fd172;
	st.local.f64 	[%rd8+8], %fd250;
	mul.lo.s32 	%r426, %r423, %r422;
	cvt.rn.f64.s32 	%fd173, %r426;
	add.f64 	%fd249, %fd249, %fd173;
	st.local.f64 	[%rd8], %fd249;
$L__BB0_34:
	@%p1 bra 	$L__BB0_37;
	setp.lt.s32 	%p47, %r1, 0;
	ld.global.u32 	%r427, [%rd4];
	setp.ge.s32 	%p48, %r1, %r427;
	or.pred  	%p49, %p47, %p48;
	@%p49 bra 	$L__BB0_37;
	ld.global.u32 	%r429, [%rd2];
	mad.lo.s32 	%r430, %r681, %r1, %r9;
	mul.lo.s32 	%r431, %r430, %r429;
	add.s32 	%r432, %r431, 2;
	cvt.u64.u32 	%rd79, %r432;
	add.s64 	%rd80, %rd1, %rd79;
	ld.global.u8 	%r433, [%rd80];
	add.s32 	%r434, %r431, 1;
	cvt.u64.u32 	%rd81, %r434;
	add.s64 	%rd82, %rd1, %rd81;
	ld.global.u8 	%r435, [%rd82];
	mad.lo.s32 	%r436, %r681, %r1, %r9;
	mul.lo.s32 	%r437, %r436, %r429;
	cvt.u64.u32 	%rd83, %r437;
	add.s64 	%rd84, %rd1, %rd83;
	ld.global.u8 	%r438, [%rd84];
	ld.local.s8 	%r439, [%rd9+2];
	mul.lo.s32 	%r440, %r439, %r433;
	cvt.rn.f64.s32 	%fd174, %r440;
	add.f64 	%fd251, %fd251, %fd174;
	st.local.f64 	[%rd8+16], %fd251;
	mul.lo.s32 	%r441, %r439, %r435;
	cvt.rn.f64.s32 	%fd175, %r441;
	add.f64 	%fd250, %fd250, %fd175;
	st.local.f64 	[%rd8+8], %fd250;
	mul.lo.s32 	%r442, %r439, %r438;
	cvt.rn.f64.s32 	%fd176, %r442;
	add.f64 	%fd249, %fd249, %fd176;
	st.local.f64 	[%rd8], %fd249;
$L__BB0_37:
	@%p2 bra 	$L__BB0_40;
	setp.lt.s32 	%p50, %r1, 0;
	ld.global.u32 	%r443, [%rd4];
	setp.ge.s32 	%p51, %r1, %r443;
	or.pred  	%p52, %p50, %p51;
	@%p52 bra 	$L__BB0_40;
	ld.global.u32 	%r445, [%rd2];
	add.s32 	%r446, %r666, -1;
	mad.lo.s32 	%r447, %r681, %r1, %r446;
	mul.lo.s32 	%r448, %r447, %r445;
	add.s32 	%r449, %r448, 2;
	cvt.u64.u32 	%rd85, %r449;
	add.s64 	%rd86, %rd1, %rd85;
	ld.global.u8 	%r450, [%rd86];
	add.s32 	%r451, %r448, 1;
	cvt.u64.u32 	%rd87, %r451;
	add.s64 	%rd88, %rd1, %rd87;
	ld.global.u8 	%r452, [%rd88];
	mad.lo.s32 	%r453, %r681, %r1, %r446;
	mul.lo.s32 	%r454, %r453, %r445;
	cvt.u64.u32 	%rd89, %r454;
	add.s64 	%rd90, %rd1, %rd89;
	ld.global.u8 	%r455, [%rd90];
	ld.local.s8 	%r456, [%rd9+7];
	mul.lo.s32 	%r457, %r456, %r450;
	cvt.rn.f64.s32 	%fd177, %r457;
	add.f64 	%fd251, %fd251, %fd177;
	st.local.f64 	[%rd8+16], %fd251;
	mul.lo.s32 	%r458, %r456, %r452;
	cvt.rn.f64.s32 	%fd178, %r458;
	add.f64 	%fd250, %fd250, %fd178;
	st.local.f64 	[%rd8+8], %fd250;
	mul.lo.s32 	%r459, %r456, %r455;
	cvt.rn.f64.s32 	%fd179, %r459;
	add.f64 	%fd249, %fd249, %fd179;
	st.local.f64 	[%rd8], %fd249;
$L__BB0_40:
	setp.ge.s32 	%p53, %r666, %r681;
	@%p53 bra 	$L__BB0_43;
	setp.lt.s32 	%p54, %r1, 0;
	ld.global.u32 	%r460, [%rd4];
	setp.ge.s32 	%p55, %r1, %r460;
	or.pred  	%p56, %p54, %p55;
	@%p56 bra 	$L__BB0_43;
	ld.global.u32 	%r462, [%rd2];
	mad.lo.s32 	%r463, %r681, %r1, %r666;
	mul.lo.s32 	%r464, %r463, %r462;
	add.s32 	%r465, %r464, 2;
	cvt.u64.u32 	%rd91, %r465;
	add.s64 	%rd92, %rd1, %rd91;
	ld.global.u8 	%r466, [%rd92];
	add.s32 	%r467, %r464, 1;
	cvt.u64.u32 	%rd93, %r467;
	add.s64 	%rd94, %rd1, %rd93;
	ld.global.u8 	%r468, [%rd94];
	cvt.u64.u32 	%rd95, %r464;
	add.s64 	%rd96, %rd1, %rd95;
	ld.global.u8 	%r469, [%rd96];
	ld.local.s8 	%r470, [%rd9+12];
	mul.lo.s32 	%r471, %r470, %r466;
	cvt.rn.f64.s32 	%fd180, %r471;
	add.f64 	%fd251, %fd251, %fd180;
	st.local.f64 	[%rd8+16], %fd251;
	mul.lo.s32 	%r472, %r470, %r468;
	cvt.rn.f64.s32 	%fd181, %r472;
	add.f64 	%fd250, %fd250, %fd181;
	st.local.f64 	[%rd8+8], %fd250;
	mul.lo.s32 	%r473, %r470, %r469;
	cvt.rn.f64.s32 	%fd182, %r473;
	add.f64 	%fd249, %fd249, %fd182;
	st.local.f64 	[%rd8], %fd249;
$L__BB0_43:
	@%p39 bra 	$L__BB0_46;
	setp.lt.s32 	%p58, %r1, 0;
	ld.global.u32 	%r474, [%rd4];
	setp.ge.s32 	%p59, %r1, %r474;
	or.pred  	%p60, %p58, %p59;
	@%p60 bra 	$L__BB0_46;
	ld.global.u32 	%r476, [%rd2];
	mad.lo.s32 	%r477, %r681, %r1, %r10;
	mul.lo.s32 	%r478, %r477, %r476;
	add.s32 	%r479, %r478, 2;
	cvt.u64.u32 	%rd97, %r479;
	add.s64 	%rd98, %rd1, %rd97;
	ld.global.u8 	%r480, [%rd98];
	add.s32 	%r481, %r478, 1;
	cvt.u64.u32 	%rd99, %r481;
	add.s64 	%rd100, %rd1, %rd99;
	ld.global.u8 	%r482, [%rd100];
	cvt.u64.u32 	%rd101, %r478;
	add.s64 	%rd102, %rd1, %rd101;
	ld.global.u8 	%r483, [%rd102];
	ld.local.s8 	%r484, [%rd9+17];
	mul.lo.s32 	%r485, %r484, %r480;
	cvt.rn.f64.s32 	%fd183, %r485;
	add.f64 	%fd251, %fd251, %fd183;
	st.local.f64 	[%rd8+16], %fd251;
	mul.lo.s32 	%r486, %r484, %r482;
	cvt.rn.f64.s32 	%fd184, %r486;
	add.f64 	%fd250, %fd250, %fd184;
	st.local.f64 	[%rd8+8], %fd250;
	mul.lo.s32 	%r487, %r484, %r483;
	cvt.rn.f64.s32 	%fd185, %r487;
	add.f64 	%fd249, %fd249, %fd185;
	st.local.f64 	[%rd8], %fd249;
$L__BB0_46:
	setp.ge.s32 	%p61, %r11, %r681;
	@%p61 bra 	$L__BB0_49;
	setp.lt.s32 	%p62, %r1, 0;
	ld.global.u32 	%r488, [%rd4];
	setp.ge.s32 	%p63, %r1, %r488;
	or.pred  	%p64, %p62, %p63;
	@%p64 bra 	$L__BB0_49;
	ld.global.u32 	%r490, [%rd2];
	mad.lo.s32 	%r491, %r681, %r1, %r11;
	mul.lo.s32 	%r492, %r491, %r490;
	add.s32 	%r493, %r492, 2;
	cvt.u64.u32 	%rd103, %r493;
	add.s64 	%rd104, %rd1, %rd103;
	ld.global.u8 	%r494, [%rd104];
	add.s32 	%r495, %r492, 1;
	cvt.u64.u32 	%rd105, %r495;
	add.s64 	%rd106, %rd1, %rd105;
	ld.global.u8 	%r496, [%rd106];
	cvt.u64.u32 	%rd107, %r492;
	add.s64 	%rd108, %rd1, %rd107;
	ld.global.u8 	%r497, [%rd108];
	ld.local.s8 	%r498, [%rd9+22];
	mul.lo.s32 	%r499, %r498, %r494;
	cvt.rn.f64.s32 	%fd186, %r499;
	add.f64 	%fd251, %fd251, %fd186;
	st.local.f64 	[%rd8+16], %fd251;
	mul.lo.s32 	%r500, %r498, %r496;
	cvt.rn.f64.s32 	%fd187, %r500;
	add.f64 	%fd250, %fd250, %fd187;
	st.local.f64 	[%rd8+8], %fd250;
	mul.lo.s32 	%r501, %r498, %r497;
	cvt.rn.f64.s32 	%fd188, %r501;
	add.f64 	%fd249, %fd249, %fd188;
	st.local.f64 	[%rd8], %fd249;
$L__BB0_49:
	@%p1 bra 	$L__BB0_52;
	setp.lt.s32 	%p65, %r1, -1;
	ld.global.u32 	%r502, [%rd4];
	setp.ge.s32 	%p66, %r5, %r502;
	or.pred  	%p67, %p65, %p66;
	@%p67 bra 	$L__BB0_52;
	ld.global.u32 	%r504, [%rd2];
	sub.s32 	%r505, %r12, %r681;
	add.s32 	%r506, %r505, %r9;
	mul.lo.s32 	%r507, %r506, %r504;
	add.s32 	%r508, %r507, 2;
	cvt.u64.u32 	%rd109, %r508;
	add.s64 	%rd110, %rd1, %rd109;
	ld.global.u8 	%r509, [%rd110];
	add.s32 	%r510, %r507, 1;
	cvt.u64.u32 	%rd111, %r510;
	add.s64 	%rd112, %rd1, %rd111;
	ld.global.u8 	%r511, [%rd112];
	cvt.u64.u32 	%rd113, %r507;
	add.s64 	%rd114, %rd1, %rd113;
	ld.global.u8 	%r512, [%rd114];
	ld.local.s8 	%r513, [%rd9+3];
	mul.lo.s32 	%r514, %r513, %r509;
	cvt.rn.f64.s32 	%fd189, %r514;
	add.f64 	%fd251, %fd251, %fd189;
	st.local.f64 	[%rd8+16], %fd251;
	mul.lo.s32 	%r515, %r513, %r511;
	cvt.rn.f64.s32 	%fd190, %r515;
	add.f64 	%fd250, %fd250, %fd190;
	st.local.f64 	[%rd8+8], %fd250;
	mul.lo.s32 	%r516, %r513, %r512;
	cvt.rn.f64.s32 	%fd191, %r516;
	add.f64 	%fd249, %fd249, %fd191;
	st.local.f64 	[%rd8], %fd249;
$L__BB0_52:
	@%p2 bra 	$L__BB0_55;
	setp.lt.s32 	%p68, %r1, -1;
	ld.global.u32 	%r517, [%rd4];
	setp.ge.s32 	%p69, %r5, %r517;
	or.pred  	%p70, %p68, %p69;
	@%p70 bra 	$L__BB0_55;
	ld.global.u32 	%r519, [%rd2];
	sub.s32 	%r520, %r12, %r681;
	add.s32 	%r521, %r666, %r520;
	add.s32 	%r522, %r521, -1;
	mul.lo.s32 	%r523, %r522, %r519;
	add.s32 	%r524, %r523, 2;
	cvt.u64.u32 	%rd115, %r524;
	add.s64 	%rd116, %rd1, %rd115;
	ld.global.u8 	%r525, [%rd116];
	add.s32 	%r526, %r523, 1;
	cvt.u64.u32 	%rd117, %r526;
	add.s64 	%rd118, %rd1, %rd117;
	ld.global.u8 	%r527, [%rd118];
	cvt.u64.u32 	%rd119, %r523;
	add.s64 	%rd120, %rd1, %rd119;
	ld.global.u8 	%r528, [%rd120];
	ld.local.s8 	%r529, [%rd9+8];
	mul.lo.s32 	%r530, %r529, %r525;
	cvt.rn.f64.s32 	%fd192, %r530;
	add.f64 	%fd251, %fd251, %fd192;
	st.local.f64 	[%rd8+16], %fd251;
	mul.lo.s32 	%r531, %r529, %r527;
	cvt.rn.f64.s32 	%fd193, %r531;
	add.f64 	%fd250, %fd250, %fd193;
	st.local.f64 	[%rd8+8], %fd250;
	mul.lo.s32 	%r532, %r529, %r528;
	cvt.rn.f64.s32 	%fd194, %r532;
	add.f64 	%fd249, %fd249, %fd194;
	st.local.f64 	[%rd8], %fd249;
$L__BB0_55:
	setp.ge.s32 	%p71, %r666, %r681;
	@%p71 bra 	$L__BB0_58;
	setp.lt.s32 	%p72, %r1, -1;
	ld.global.u32 	%r533, [%rd4];
	setp.ge.s32 	%p73, %r5, %r533;
	or.pred  	%p74, %p72, %p73;
	@%p74 bra 	$L__BB0_58;
	ld.global.u32 	%r535, [%rd2];
	sub.s32 	%r536, %r12, %r681;
	add.s32 	%r537, %r536, %r666;
	mul.lo.s32 	%r538, %r537, %r535;
	add.s32 	%r539, %r538, 2;
	cvt.u64.u32 	%rd121, %r539;
	add.s64 	%rd122, %rd1, %rd121;
	ld.global.u8 	%r540, [%rd122];
	add.s32 	%r541, %r538, 1;
	cvt.u64.u32 	%rd123, %r541;
	add.s64 	%rd124, %rd1, %rd123;
	ld.global.u8 	%r542, [%rd124];
	cvt.u64.u32 	%rd125, %r538;
	add.s64 	%rd126, %rd1, %rd125;
	ld.global.u8 	%r543, [%rd126];
	ld.local.s8 	%r544, [%rd9+13];
	mul.lo.s32 	%r545, %r544, %r540;
	cvt.rn.f64.s32 	%fd195, %r545;
	add.f64 	%fd251, %fd251, %fd195;
	st.local.f64 	[%rd8+16], %fd251;
	mul.lo.s32 	%r546, %r544, %r542;
	cvt.rn.f64.s32 	%fd196, %r546;
	add.f64 	%fd250, %fd250, %fd196;
	st.local.f64 	[%rd8+8], %fd250;
	mul.lo.s32 	%r547, %r544, %r543;
	cvt.rn.f64.s32 	%fd197, %r547;
	add.f64 	%fd249, %fd249, %fd197;
	st.local.f64 	[%rd8], %fd249;
$L__BB0_58:
	setp.ge.s32 	%p75, %r10, %r681;
	@%p75 bra 	$L__BB0_61;
	setp.lt.s32 	%p76, %r1, -1;
	ld.global.u32 	%r548, [%rd4];
	setp.ge.s32 	%p77, %r5, %r548;
	or.pred  	%p78, %p76, %p77;
	@%p78 bra 	$L__BB0_61;
	ld.global.u32 	%r550, [%rd2];
	sub.s32 	%r551, %r12, %r681;
	add.s32 	%r552, %r551, %r10;
	mul.lo.s32 	%r553, %r552, %r550;
	add.s32 	%r554, %r553, 2;
	cvt.u64.u32 	%rd127, %r554;
	add.s64 	%rd128, %rd1, %rd127;
	ld.global.u8 	%r555, [%rd128];
	add.s32 	%r556, %r553, 1;
	cvt.u64.u32 	%rd129, %r556;
	add.s64 	%rd130, %rd1, %rd129;
	ld.global.u8 	%r557, [%rd130];
	cvt.u64.u32 	%rd131, %r553;
	add.s64 	%rd132, %rd1, %rd131;
	ld.global.u8 	%r558, [%rd132];
	ld.local.s8 	%r559, [%rd9+18];
	mul.lo.s32 	%r560, %r559, %r555;
	cvt.rn.f64.s32 	%fd198, %r560;
	add.f64 	%fd251, %fd251, %fd198;
	st.local.f64 	[%rd8+16], %fd251;
	mul.lo.s32 	%r561, %r559, %r557;
	cvt.rn.f64.s32 	%fd199, %r561;
	add.f64 	%fd250, %fd250, %fd199;
	st.local.f64 	[%rd8+8], %fd250;
	mul.lo.s32 	%r562, %r559, %r558;
	cvt.rn.f64.s32 	%fd200, %r562;
	add.f64 	%fd249, %fd249, %fd200;
	st.local.f64 	[%rd8], %fd249;
$L__BB0_61:
	@%p61 bra 	$L__BB0_64;
	setp.lt.s32 	%p80, %r1, -1;
	ld.global.u32 	%r563, [%rd4];
	setp.ge.s32 	%p81, %r5, %r563;
	or.pred  	%p82, %p80, %p81;
	@%p82 bra 	$L__BB0_64;
	ld.global.u32 	%r565, [%rd2];
	sub.s32 	%r566, %r12, %r681;
	add.s32 	%r567, %r566, %r11;
	mul.lo.s32 	%r568, %r567, %r565;
	add.s32 	%r569, %r568, 2;
	cvt.u64.u32 	%rd133, %r569;
	add.s64 	%rd134, %rd1, %rd133;
	ld.global.u8 	%r570, [%rd134];
	add.s32 	%r571, %r568, 1;
	cvt.u64.u32 	%rd135, %r571;
	add.s64 	%rd136, %rd1, %rd135;
	ld.global.u8 	%r572, [%rd136];
	cvt.u64.u32 	%rd137, %r568;
	add.s64 	%rd138, %rd1, %rd137;
	ld.global.u8 	%r573, [%rd138];
	ld.local.s8 	%r574, [%rd9+23];
	mul.lo.s32 	%r575, %r574, %r570;
	cvt.rn.f64.s32 	%fd201, %r575;
	add.f64 	%fd251, %fd251, %fd201;
	st.local.f64 	[%rd8+16], %fd251;
	mul.lo.s32 	%r576, %r574, %r572;
	cvt.rn.f64.s32 	%fd202, %r576;
	add.f64 	%fd250, %fd250, %fd202;
	st.local.f64 	[%rd8+8], %fd250;
	mul.lo.s32 	%r577, %r574, %r573;
	cvt.rn.f64.s32 	%fd203, %r577;
	add.f64 	%fd249, %fd249, %fd203;
	st.local.f64 	[%rd8], %fd249;
$L__BB0_64:
	@%p1 bra 	$L__BB0_67;
	setp.lt.s32 	%p83, %r1, -2;
	ld.global.u32 	%r578, [%rd4];
	setp.ge.s32 	%p84, %r6, %r578;
	or.pred  	%p85, %p83, %p84;
	@%p85 bra 	$L__BB0_67;
	ld.global.u32 	%r580, [%rd2];
	add.s32 	%r581, %r12, %r11;
	add.s32 	%r582, %r581, -4;
	mul.lo.s32 	%r583, %r582, %r580;
	add.s32 	%r584, %r583, 2;
	cvt.u64.u32 	%rd139, %r584;
	add.s64 	%rd140, %rd1, %rd139;
	ld.global.u8 	%r585, [%rd140];
	add.s32 	%r586, %r583, 1;
	cvt.u64.u32 	%rd141, %r586;
	add.s64 	%rd142, %rd1, %rd141;
	ld.global.u8 	%r587, [%rd142];
	cvt.u64.u32 	%rd143, %r583;
	add.s64 	%rd144, %rd1, %rd143;
	ld.global.u8 	%r588, [%rd144];
	ld.local.s8 	%r589, [%rd9+4];
	mul.lo.s32 	%r590, %r589, %r585;
	cvt.rn.f64.s32 	%fd204, %r590;
	add.f64 	%fd251, %fd251, %fd204;
	st.local.f64 	[%rd8+16], %fd251;
	mul.lo.s32 	%r591, %r589, %r587;
	cvt.rn.f64.s32 	%fd205, %r591;
	add.f64 	%fd250, %fd250, %fd205;
	st.local.f64 	[%rd8+8], %fd250;
	mul.lo.s32 	%r592, %r589, %r588;
	cvt.rn.f64.s32 	%fd206, %r592;
	add.f64 	%fd249, %fd249, %fd206;
	st.local.f64 	[%rd8], %fd249;
$L__BB0_67:
	@%p2 bra 	$L__BB0_70;
	setp.lt.s32 	%p86, %r1, -2;
	ld.global.u32 	%r593, [%rd4];
	setp.ge.s32 	%p87, %r6, %r593;
	or.pred  	%p88, %p86, %p87;
	@%p88 bra 	$L__BB0_70;
	ld.global.u32 	%r595, [%rd2];
	add.s32 	%r596, %r12, %r11;
	add.s32 	%r597, %r596, -3;
	mul.lo.s32 	%r598, %r597, %r595;
	add.s32 	%r599, %r598, 2;
	cvt.u64.u32 	%rd145, %r599;
	add.s64 	%rd146, %rd1, %rd145;
	ld.global.u8 	%r600, [%rd146];
	add.s32 	%r601, %r598, 1;
	cvt.u64.u32 	%rd147, %r601;
	add.s64 	%rd148, %rd1, %rd147;
	ld.global.u8 	%r602, [%rd148];
	cvt.u64.u32 	%rd149, %r598;
	add.s64 	%rd150, %rd1, %rd149;
	ld.global.u8 	%r603, [%rd150];
	ld.local.s8 	%r604, [%rd9+9];
	mul.lo.s32 	%r605, %r604, %r600;
	cvt.rn.f64.s32 	%fd207, %r605;
	add.f64 	%fd251, %fd251, %fd207;
	st.local.f64 	[%rd8+16], %fd251;
	mul.lo.s32 	%r606, %r604, %r602;
	cvt.rn.f64.s32 	%fd208, %r606;
	add.f64 	%fd250, %fd250, %fd208;
	st.local.f64 	[%rd8+8], %fd250;
	mul.lo.s32 	%r607, %r604, %r603;
	cvt.rn.f64.s32 	%fd209, %r607;
	add.f64 	%fd249, %fd249, %fd209;
	st.local.f64 	[%rd8], %fd249;
$L__BB0_70:
	setp.ge.s32 	%p89, %r666, %r681;
	@%p89 bra 	$L__BB0_73;
	setp.lt.s32 	%p90, %r1, -2;
	ld.global.u32 	%r608, [%rd4];
	setp.ge.s32 	%p91, %r6, %r608;
	or.pred  	%p92, %p90, %p91;
	@%p92 bra 	$L__BB0_73;
	ld.global.u32 	%r610, [%rd2];
	add.s32 	%r611, %r12, %r666;
	mul.lo.s32 	%r612, %r611, %r610;
	add.s32 	%r613, %r612, 2;
	cvt.u64.u32 	%rd151, %r613;
	add.s64 	%rd152, %rd1, %rd151;
	ld.global.u8 	%r614, [%rd152];
	add.s32 	%r615, %r612, 1;
	cvt.u64.u32 	%rd153, %r615;
	add.s64 	%rd154, %rd1, %rd153;
	ld.global.u8 	%r616, [%rd154];
	cvt.u64.u32 	%rd155, %r612;
	add.s64 	%rd156, %rd1, %rd155;
	ld.global.u8 	%r617, [%rd156];
	ld.local.s8 	%r618, [%rd9+14];
	mul.lo.s32 	%r619, %r618, %r614;
	cvt.rn.f64.s32 	%fd210, %r619;
	add.f64 	%fd251, %fd251, %fd210;
	st.local.f64 	[%rd8+16], %fd251;
	mul.lo.s32 	%r620, %r618, %r616;
	cvt.rn.f64.s32 	%fd211, %r620;
	add.f64 	%fd250, %fd250, %fd211;
	st.local.f64 	[%rd8+8], %fd250;
	mul.lo.s32 	%r621, %r618, %r617;
	cvt.rn.f64.s32 	%fd212, %r621;
	add.f64 	%fd249, %fd249, %fd212;
	st.local.f64 	[%rd8], %fd249;
$L__BB0_73:
	setp.ge.s32 	%p93, %r10, %r681;
	@%p93 bra 	$L__BB0_76;
	setp.lt.s32 	%p94, %r1, -2;
	ld.global.u32 	%r622, [%rd4];
	setp.ge.s32 	%p95, %r6, %r622;
	or.pred  	%p96, %p94, %p95;
	@%p96 bra 	$L__BB0_76;
	ld.global.u32 	%r624, [%rd2];
	add.s32 	%r625, %r12, %r11;
	add.s32 	%r626, %r625, -1;
	mul.lo.s32 	%r627, %r626, %r624;
	add.s32 	%r628, %r627, 2;
	cvt.u64.u32 	%rd157, %r628;
	add.s64 	%rd158, %rd1, %rd157;
	ld.global.u8 	%r629, [%rd158];
	add.s32 	%r630, %r627, 1;
	cvt.u64.u32 	%rd159, %r630;
	add.s64 	%rd160, %rd1, %rd159;
	ld.global.u8 	%r631, [%rd160];
	cvt.u64.u32 	%rd161, %r627;
	add.s64 	%rd162, %rd1, %rd161;
	ld.global.u8 	%r632, [%rd162];
	ld.local.s8 	%r633, [%rd9+19];
	mul.lo.s32 	%r634, %r633, %r629;
	cvt.rn.f64.s32 	%fd213, %r634;
	add.f64 	%fd251, %fd251, %fd213;
	st.local.f64 	[%rd8+16], %fd251;
	mul.lo.s32 	%r635, %r633, %r631;
	cvt.rn.f64.s32 	%fd214, %r635;
	add.f64 	%fd250, %fd250, %fd214;
	st.local.f64 	[%rd8+8], %fd250;
	mul.lo.s32 	%r636, %r633, %r632;
	cvt.rn.f64.s32 	%fd215, %r636;
	add.f64 	%fd249, %fd249, %fd215;
	st.local.f64 	[%rd8], %fd249;
$L__BB0_76:
	setp.ge.s32 	%p97, %r11, %r681;
	@%p97 bra 	$L__BB0_79;
	setp.lt.s32 	%p98, %r1, -2;
	ld.global.u32 	%r637, [%rd4];
	setp.ge.s32 	%p99, %r6, %r637;
	or.pred  	%p100, %p98, %p99;
	@%p100 bra 	$L__BB0_79;
	ld.global.u32 	%r639, [%rd2];
	add.s32 	%r640, %r12, %r11;
	mul.lo.s32 	%r641, %r640, %r639;
	add.s32 	%r642, %r641, 2;
	cvt.u64.u32 	%rd163, %r642;
	add.s64 	%rd164, %rd1, %rd163;
	ld.global.u8 	%r643, [%rd164];
	add.s32 	%r644, %r641, 1;
	cvt.u64.u32 	%rd165, %r644;
	add.s64 	%rd166, %rd1, %rd165;
	ld.global.u8 	%r645, [%rd166];
	cvt.u64.u32 	%rd167, %r641;
	add.s64 	%rd168, %rd1, %rd167;
	ld.global.u8 	%r646, [%rd168];
	ld.local.s8 	%r647, [%rd9+24];
	mul.lo.s32 	%r648, %r647, %r643;
	cvt.rn.f64.s32 	%fd216, %r648;
	add.f64 	%fd217, %fd251, %fd216;
	st.local.f64 	[%rd8+16], %fd217;
	mul.lo.s32 	%r649, %r647, %r645;
	cvt.rn.f64.s32 	%fd218, %r649;
	add.f64 	%fd219, %fd250, %fd218;
	st.local.f64 	[%rd8+8], %fd219;
	mul.lo.s32 	%r650, %r647, %r646;
	cvt.rn.f64.s32 	%fd220, %r650;
	add.f64 	%fd221, %fd249, %fd220;
	st.local.f64 	[%rd8], %fd221;
$L__BB0_79:
	mov.b64 	%rd180, 1;
	mov.pred 	%p106, 0;
	@%p3 bra 	$L__BB0_4;
	ld.param.u64 	%rd179, [_Z12sobel_kernelPhS_PjS0_S0__param_3];
	ld.param.u64 	%rd178, [_Z12sobel_kernelPhS_PjS0_S0__param_1];
	ld.local.v2.f64 	{%fd222, %fd223}, [%rd6+16];
	ld.local.v2.f64 	{%fd224, %fd225}, [%rd6];
	ld.local.v2.f64 	{%fd226, %fd227}, [%rd6+32];
	mul.f64 	%fd228, %fd227, %fd227;
	fma.rn.f64 	%fd229, %fd222, %fd222, %fd228;
	mul.f64 	%fd230, %fd226, %fd226;
	fma.rn.f64 	%fd231, %fd225, %fd225, %fd230;
	mul.f64 	%fd232, %fd223, %fd223;
	fma.rn.f64 	%fd233, %fd224, %fd224, %fd232;
	sqrt.rn.f64 	%fd234, %fd229;
	mul.f64 	%fd235, %fd234, 0d3FC0000000000000;
	sqrt.rn.f64 	%fd236, %fd231;
	mul.f64 	%fd237, %fd236, 0d3FC0000000000000;
	sqrt.rn.f64 	%fd238, %fd233;
	mul.f64 	%fd239, %fd238, 0d3FC0000000000000;
	setp.gt.f64 	%p102, %fd235, 0d406FE00000000000;
	selp.f64 	%fd240, 0d406FE00000000000, %fd235, %p102;
	cvt.rzi.u32.f64 	%r651, %fd240;
	setp.gt.f64 	%p103, %fd237, 0d406FE00000000000;
	selp.f64 	%fd241, 0d406FE00000000000, %fd237, %p103;
	cvt.rzi.u32.f64 	%r652, %fd241;
	setp.gt.f64 	%p104, %fd239, 0d406FE00000000000;
	selp.f64 	%fd242, 0d406FE00000000000, %fd239, %p104;
	cvt.rzi.u32.f64 	%r653, %fd242;
	ld.global.u32 	%r654, [%rd2];
	mad.lo.s32 	%r655, %r681, %r1, %r666;
	mad.lo.s32 	%r656, %r655, %r654, 2;
	cvt.u64.u32 	%rd170, %r656;
	cvta.to.global.u64 	%rd171, %rd178;
	add.s64 	%rd172, %rd171, %rd170;
	st.global.u8 	[%rd172], %r651;
	ld.global.u32 	%r657, [%rd2];
	cvta.to.global.u64 	%rd173, %rd179;
	ld.global.u32 	%r658, [%rd173];
	mad.lo.s32 	%r659, %r658, %r1, %r666;
	mad.lo.s32 	%r660, %r659, %r657, 1;
	cvt.u64.u32 	%rd174, %r660;
	add.s64 	%rd175, %rd171, %rd174;
	st.global.u8 	[%rd175], %r652;
	ld.global.u32 	%r661, [%rd2];
	ld.global.u32 	%r662, [%rd173];
	mad.lo.s32 	%r663, %r662, %r1, %r666;
	mul.lo.s32 	%r664, %r663, %r661;
	cvt.u64.u32 	%rd176, %r664;
	add.s64 	%rd177, %rd171, %rd176;
	st.global.u8 	[%rd177], %r653;
	ld.global.u32 	%r681, [%rd173];
	setp.lt.u32 	%p105, %r10, %r681;
	mov.u32 	%r666, %r10;
	@%p105 bra 	$L__BB0_3;
$L__BB0_81:
	ret;

}


// ===== COMPILED SASS (sm_100) =====

	.target	sm_100

	.elftype	@"ET_EXEC"


//--------------------- .note.nv.tkinfo           --------------------------
	.section	.note.nv.tkinfo,"",@"SHT_NOTE"
	.sectionflags	@"SHF_NOTE_NV_TKINFO"
	.tkinfo
        /*0018*/ 	.word	0x00000002
        /*0030*/ 	.string	""
        /*0030*/ 	.string	"ptxas"
        /*0030*/ 	.string	"Cuda compilation tools, release 13.0, V13.0.88"
        /*0030*/ 	.string	"Build cuda_13.0.r13.0/compiler.36424714_0"
        /*0030*/ 	.string	"-arch sm_100 -m 64 "



//--------------------- .note.nv.cuinfo           --------------------------
	.section	.note.nv.cuinfo,"",@"SHT_NOTE"
	.sectionflags	@"SHF_NOTE_NV_CUINFO"
        /*0018*/ 	.short	0x0002
        /*001a*/ 	.short	0x0064
        /*001c*/ 	.short	0x0082
	.zero		2


//--------------------- .nv.info                  --------------------------
	.section	.nv.info,"",@"SHT_CUDA_INFO"
	.align	4


	//----- nvinfo : EIATTR_REGCOUNT
	.align		4
        /*0000*/ 	.byte	0x04, 0x2f
        /*0002*/ 	.short	(.L_1 - .L_0)
	.align		4
.L_0:
        /*0004*/ 	.word	index@(_Z12sobel_kernelPhS_PjS0_S0_)
        /*0008*/ 	.word	0x00000020


	//----- nvinfo : EIATTR_FRAME_SIZE
	.align		4
.L_1:
        /*000c*/ 	.byte	0x04, 0x11
        /*000e*/ 	.short	(.L_3 - .L_2)
	.align		4
.L_2:
        /*0010*/ 	.word	index@($__internal_0_$__cuda_sm20_dsqrt_rn_f64_mediumpath_v1)
        /*0014*/ 	.word	0x00000070


	//----- nvinfo : EIATTR_FRAME_SIZE
	.align		4
.L_3:
        /*0018*/ 	.byte	0x04, 0x11
        /*001a*/ 	.short	(.L_5 - .L_4)
	.align		4
.L_4:
        /*001c*/ 	.word	index@(_Z12sobel_kernelPhS_PjS0_S0_)
        /*0020*/ 	.word	0x00000070


	//----- nvinfo : EIATTR_MIN_STACK_SIZE
	.align		4
.L_5:
        /*0024*/ 	.byte	0x04, 0x12
        /*0026*/ 	.short	(.L_7 - .L_6)
	.align		4
.L_6:
        /*0028*/ 	.word	index@(_Z12sobel_kernelPhS_PjS0_S0_)
        /*002c*/ 	.word	0x00000070
.L_7:


//--------------------- .nv.compat                --------------------------
	.section	.nv.compat,"",@"SHT_CUDA_COMPAT_INFO"
	.align	4
        /*0000*/ 	.byte	0x02, 0x09, 0x00, 0x00, 0x02, 0x02, 0x01, 0x00, 0x02, 0x05, 0x05, 0x00, 0x03, 0x07, 0x01, 0x01
        /*0010*/ 	.byte	0x02, 0x03, 0x00, 0x00, 0x02, 0x06, 0x01, 0x00, 0x04, 0x0b, 0x08, 0x00, 0x01, 0x00, 0x00, 0x00
        /*0020*/ 	.byte	0x00, 0x00, 0x00, 0x00


//--------------------- .nv.info._Z12sobel_kernelPhS_PjS0_S0_ --------------------------
	.section	.nv.info._Z12sobel_kernelPhS_PjS0_S0_,"",@"SHT_CUDA_INFO"
	.sectionflags	@""
	.align	4


	//----- nvinfo : EIATTR_CUDA_API_VERSION
	.align		4
        /*0000*/ 	.byte	0x04, 0x37
        /*0002*/ 	.short	(.L_9 - .L_8)
.L_8:
        /*0004*/ 	.word	0x00000082


	//----- nvinfo : EIATTR_KPARAM_INFO
	.align		4
.L_9:
        /*0008*/ 	.byte	0x04, 0x17
        /*000a*/ 	.short	(.L_11 - .L_10)
.L_10:
        /*000c*/ 	.word	0x00000000
        /*0010*/ 	.short	0x0004
        /*0012*/ 	.short	0x0020
        /*0014*/ 	.byte	0x00, 0xf5, 0x21, 0x00


	//----- nvinfo : EIATTR_KPARAM_INFO
	.align		4
.L_11:
        /*0018*/ 	.byte	0x04, 0x17
        /*001a*/ 	.short	(.L_13 - .L_12)
.L_12:
        /*001c*/ 	.word	0x00000000
        /*0020*/ 	.short	0x0003
        /*0022*/ 	.short	0x0018
        /*0024*/ 	.byte	0x00, 0xf5, 0x21, 0x00


	//----- nvinfo : EIATTR_KPARAM_INFO
	.align		4
.L_13:
        /*0028*/ 	.byte	0x04, 0x17
        /*002a*/ 	.short	(.L_15 - .L_14)
.L_14:
        /*002c*/ 	.word	0x00000000
        /*0030*/ 	.short	0x0002
        /*0032*/ 	.short	0x0010
        /*0034*/ 	.byte	0x00, 0xf5, 0x21, 0x00


	//----- nvinfo : EIATTR_KPARAM_INFO
	.align		4
.L_15:
        /*0038*/ 	.byte	0x04, 0x17
        /*003a*/ 	.short	(.L_17 - .L_16)
.L_16:
        /*003c*/ 	.word	0x00000000
        /*0040*/ 	.short	0x0001
        /*0042*/ 	.short	0x0008
        /*0044*/ 	.byte	0x00, 0xf5, 0x21, 0x00


	//----- nvinfo : EIATTR_KPARAM_INFO
	.align		4
.L_17:
        /*0048*/ 	.byte	0x04, 0x17
        /*004a*/ 	.short	(.L_19 - .L_18)
.L_18:
        /*004c*/ 	.word	0x00000000
        /*0050*/ 	.short	0x0000
        /*0052*/ 	.short	0x0000
        /*0054*/ 	.byte	0x00, 0xf5, 0x21, 0x00


	//----- nvinfo : EIATTR_SPARSE_MMA_MASK
	.align		4
.L_19:
        /*0058*/ 	.byte	0x03, 0x50
        /*005a*/ 	.short	0x0000


	//----- nvinfo : EIATTR_MAXREG_COUNT
	.align		4
        /*005c*/ 	.byte	0x03, 0x1b
        /*005e*/ 	.short	0x00ff


	//----- nvinfo : EIATTR_MERCURY_ISA_VERSION
	.align		4
        /*0060*/ 	.byte	0x03, 0x5f
        /*0062*/ 	.short	0x0101


	//----- nvinfo : EIATTR_VRC_CTA_INIT_COUNT
	.align		4
        /*0064*/ 	.byte	0x02, 0x4a
	.zero		1
	.zero		1


	//----- nvinfo : EIATTR_EXIT_INSTR_OFFSETS
	.align		4
        /*0068*/ 	.byte	0x04, 0x1c
        /*006a*/ 	.short	(.L_21 - .L_20)


	//   ....[0]....
.L_20:
        /*006c*/ 	.word	0x000000a0


	//   ....[1]....
        /*0070*/ 	.word	0x00000370


	//   ....[2]....
        /*0074*/ 	.word	0x000046e0


	//----- nvinfo : EIATTR_CRS_STACK_SIZE
	.align		4
.L_21:
        /*0078*/ 	.byte	0x04, 0x1e
        /*007a*/ 	.short	(.L_23 - .L_22)
.L_22:
        /*007c*/ 	.word	0x00000000


	//----- nvinfo : EIATTR_CBANK_PARAM_SIZE
	.align		4
.L_23:
        /*0080*/ 	.byte	0x03, 0x19
        /*0082*/ 	.short	0x0028


	//----- nvinfo : EIATTR_PARAM_CBANK
	.align		4
        /*0084*/ 	.byte	0x04, 0x0a
        /*0086*/ 	.short	(.L_25 - .L_24)
	.align		4
.L_24:
        /*0088*/ 	.word	index@(.nv.constant0._Z12sobel_kernelPhS_PjS0_S0_)
        /*008c*/ 	.short	0x0380
        /*008e*/ 	.short	0x0028


	//----- nvinfo : EIATTR_SW_WAR
	.align		4
.L_25:
        /*0090*/ 	.byte	0x04, 0x36
        /*0092*/ 	.short	(.L_27 - .L_26)
.L_26:
        /*0094*/ 	.word	0x00000008
.L_27:


//--------------------- .nv.callgraph             --------------------------
	.section	.nv.callgraph,"",@"SHT_CUDA_CALLGRAPH"
	.align	4
	.sectionentsize	8
	.align		4
        /*0000*/ 	.word	0x00000000
	.align		4
        /*0004*/ 	.word	0xffffffff
	.align		4
        /*0008*/ 	.word	0x00000000
	.align		4
        /*000c*/ 	.word	0xfffffffe
	.align		4
        /*0010*/ 	.word	0x00000000
	.align		4
        /*0014*/ 	.word	0xfffffffd
	.align		4
        /*0018*/ 	.word	0x00000000
	.align		4
        /*001c*/ 	.word	0xfffffffc


//--------------------- .text._Z12sobel_kernelPhS_PjS0_S0_ --------------------------
	.section	.text._Z12sobel_kernelPhS_PjS0_S0_,"ax",@progbits
	.align	128
        .global         _Z12sobel_kernelPhS_PjS0_S0_
        .type           _Z12sobel_kernelPhS_PjS0_S0_,@function
        .size           _Z12sobel_kernelPhS_PjS0_S0_,(.L_x_63 - _Z12sobel_kernelPhS_PjS0_S0_)
        .other          _Z12sobel_kernelPhS_PjS0_S0_,@"STO_CUDA_ENTRY STV_DEFAULT"
_Z12sobel_kernelPhS_PjS0_S0_:
.text._Z12sobel_kernelPhS_PjS0_S0_:
[----:B------:R-:W0:Y:S08]  /*0000*/  LDC R1, c[0x0][0x37c] ;  /* 0x0000df00ff017b82 */ /* 0x000e300000000800 */
[----:B------:R-:W1:Y:S01]  /*0010*/  LDC.64 R2, c[0x0][0x390] ;  /* 0x0000e400ff027b82 */ /* 0x000e620000000a00 */
[----:B------:R-:W1:Y:S01]  /*0020*/  LDCU.64 UR4, c[0x0][0x358] ;  /* 0x00006b00ff0477ac */ /* 0x000e620008000a00 */
[----:B0-----:R-:W-:Y:S01]  /*0030*/  VIADD R1, R1, 0xffffff90 ;  /* 0xffffff9001017836 */ /* 0x001fe20000000000 */
[----:B-1----:R-:W2:Y:S05]  /*0040*/  LDG.E R3, desc[UR4][R2.64] ;  /* 0x0000000402037981 */ /* 0x002eaa000c1e1900 */
[----:B------:R-:W0:Y:S01]  /*0050*/  S2UR UR6, SR_CTAID.X ;  /* 0x00000000000679c3 */ /* 0x000e220000002500 */
[----:B------:R-:W0:Y:S07]  /*0060*/  S2R R20, SR_TID.X ;  /* 0x0000000000147919 */ /* 0x000e2e0000002100 */
[----:B------:R-:W0:Y:S02]  /*0070*/  LDC R5, c[0x0][0x360] ;  /* 0x0000d800ff057b82 */ /* 0x000e240000000800 */
[----:B0-----:R-:W-:-:S05]  /*0080*/  IMAD R20, R5, UR6, R20 ;  /* 0x0000000605147c24 */ /* 0x001fca000f8e0214 */
[----:B--2---:R-:W-:-:S13]  /*0090*/  ISETP.GE.U32.AND P0, PT, R20, R3, PT ;  /* 0x000000031400720c */ /* 0x004fda0003f06070 */
[----:B------:R-:W-:Y:S05]  /*00a0*/  @P0 EXIT ;  /* 0x000000000000094d */ /* 0x000fea0003800000 */
[----:B------:R-:W0:Y:S02]  /*00b0*/  LDC.64 R2, c[0x0][0x398] ;  /* 0x0000e600ff027b82 */ /* 0x000e240000000a00 */
[----:B0-----:R0:W2:Y:S01]  /*00c0*/  LDG.E R19, desc[UR4][R2.64] ;  /* 0x0000000402137981 */ /* 0x0010a2000c1e1900 */
[----:B------:R-:W-:Y:S01]  /*00d0*/  IMAD.MOV.U32 R4, RZ, RZ, 0xfcff ;  /* 0x0000fcffff047424 */ /* 0x000fe200078e00ff */
[----:B------:R-:W-:Y:S01]  /*00e0*/  MOV R0, 0xfcfa ;  /* 0x0000fcfa00007802 */ /* 0x000fe20000000f00 */
[----:B------:R-:W-:Y:S01]  /*00f0*/  IMAD.MOV.U32 R5, RZ, RZ, 0xfeff ;  /* 0x0000feffff057424 */ /* 0x000fe200078e00ff */
[----:B------:R-:W-:Y:S01]  /*0100*/  MOV R6, 0xfef8 ;  /* 0x0000fef800067802 */ /* 0x000fe20000000f00 */
[----:B------:R-:W-:Y:S01]  /*0110*/  IMAD.MOV.U32 R7, RZ, RZ, 0x200 ;  /* 0x00000200ff077424 */ /* 0x000fe200078e00ff */
[----:B------:R-:W-:Y:S01]  /*0120*/  PRMT R4, R4, 0x5410, R0 ;  /* 0x0000541004047816 */ /* 0x000fe20000000000 */
[----:B------:R-:W-:Y:S01]  /*0130*/  IMAD.MOV.U32 R0, RZ, RZ, 0xf4f8 ;  /* 0x0000f4f8ff007424 */ /* 0x000fe200078e00ff */
[----:B------:R-:W-:Y:S01]  /*0140*/  PRMT R6, R6, 0x5410, RZ ;  /* 0x0000541006067816 */ /* 0x000fe200000000ff */
[----:B------:R-:W-:Y:S01]  /*0150*/  IMAD.MOV.U32 R8, RZ, RZ, 0x406 ;  /* 0x00000406ff087424 */ /* 0x000fe200078e00ff */
[----:B------:R-:W-:Y:S01]  /*0160*/  PRMT R7, RZ, 0x5410, R7 ;  /* 0x00005410ff077816 */ /* 0x000fe20000000007 */
[----:B0-----:R-:W-:Y:S01]  /*0170*/  IMAD.MOV.U32 R2, RZ, RZ, 0xc08 ;  /* 0x00000c08ff027424 */ /* 0x001fe200078e00ff */
[----:B------:R-:W-:Y:S01]  /*0180*/  PRMT R5, R5, 0x5410, R0 ;  /* 0x0000541005057816 */ /* 0x000fe20000000000 */
[----:B------:R-:W-:-:S02]  /*0190*/  HFMA2 R0, -RZ, RZ, 0, 3.0994415283203125e-05 ;  /* 0x00000208ff007431 */ /* 0x000fc400000001ff */
[----:B------:R-:W-:Y:S01]  /*01a0*/  IMAD.MOV.U32 R3, RZ, RZ, 0x401 ;  /* 0x00000401ff037424 */ /* 0x000fe200078e00ff */
[----:B------:R0:W-:Y:S01]  /*01b0*/  STL.64 [R1+0x8], R6 ;  /* 0x0000080601007387 */ /* 0x0001e20000100a00 */
[----:B------:R-:W-:Y:S01]  /*01c0*/  MOV R9, 0xfe ;  /* 0x000000fe00097802 */ /* 0x000fe20000000f00 */
[----:B------:R-:W-:Y:S02]  /*01d0*/  IMAD.MOV.U32 R10, RZ, RZ, 0xff04 ;  /* 0x0000ff04ff0a7424 */ /* 0x000fe400078e00ff */
[----:B------:R1:W-:Y:S01]  /*01e0*/  STL.64 [R1], R4 ;  /* 0x0000000401007387 */ /* 0x0003e20000100a00 */
[----:B------:R-:W-:Y:S01]  /*01f0*/  PRMT R3, R3, 0x5410, R8 ;  /* 0x0000541003037816 */ /* 0x000fe20000000008 */
[----:B------:R-:W-:Y:S01]  /*0200*/  IMAD.MOV.U32 R8, RZ, RZ, 0xfa04 ;  /* 0x0000fa04ff087424 */ /* 0x000fe200078e00ff */
[----:B------:R-:W-:Y:S02]  /*0210*/  PRMT R2, R2, 0x5410, R0 ;  /* 0x0000541002027816 */ /* 0x000fe40000000000 */
[----:B------:R-:W-:-:S03]  /*0220*/  MOV R0, 0xff01 ;  /* 0x0000ff0100007802 */ /* 0x000fc60000000f00 */
[----:B------:R3:W-:Y:S01]  /*0230*/  STL.64 [R1+0x10], R2 ;  /* 0x0000100201007387 */ /* 0x0007e20000100a00 */
[----:B0-----:R-:W-:Y:S01]  /*0240*/  IMAD.MOV.U32 R7, RZ, RZ, 0xf4 ;  /* 0x000000f4ff077424 */ /* 0x001fe200078e00ff */
[----:B------:R-:W-:Y:S01]  /*0250*/  PRMT R6, R6, 0x5410, R8 ;  /* 0x0000541006067816 */ /* 0x000fe20000000008 */
[----:B------:R-:W-:Y:S01]  /*0260*/  IMAD.MOV.U32 R8, RZ, RZ, 0xf8fc ;  /* 0x0000f8fcff087424 */ /* 0x000fe200078e00ff */
[----:B-1----:R-:W-:Y:S01]  /*0270*/  PRMT R4, R0, 0x7610, R4 ;  /* 0x0000761000047816 */ /* 0x002fe20000000004 */
[----:B------:R-:W-:Y:S02]  /*0280*/  HFMA2 R0, -RZ, RZ, 0, 9.22679901123046875e-05 ;  /* 0x0000060cff007431 */ /* 0x000fe400000001ff */
[----:B------:R-:W-:Y:S01]  /*0290*/  IMAD.MOV.U32 R5, RZ, RZ, 0x800 ;  /* 0x00000800ff057424 */ /* 0x000fe200078e00ff */
[--C-:B------:R-:W-:Y:S02]  /*02a0*/  PRMT R4, R4, 0x5410, R9.reuse ;  /* 0x0000541004047816 */ /* 0x100fe40000000009 */
[----:B------:R-:W-:-:S02]  /*02b0*/  PRMT R9, R10, 0x5410, R9 ;  /* 0x000054100a097816 */ /* 0x000fc40000000009 */
[----:B------:R-:W-:Y:S02]  /*02c0*/  PRMT R5, R5, 0x5410, R8 ;  /* 0x0000541005057816 */ /* 0x000fe40000000008 */
[----:B------:R-:W-:Y:S01]  /*02d0*/  PRMT R7, R7, 0x5410, R0 ;  /* 0x0000541007077816 */ /* 0x000fe20000000000 */
[----:B------:R-:W-:Y:S01]  /*02e0*/  IMAD.MOV.U32 R0, RZ, RZ, 0x102 ;  /* 0x00000102ff007424 */ /* 0x000fe200078e00ff */
[----:B------:R-:W-:Y:S02]  /*02f0*/  PRMT R6, R5, 0x7610, R6 ;  /* 0x0000761005067816 */ /* 0x000fe40000000006 */
[--C-:B------:R-:W-:Y:S02]  /*0300*/  PRMT R8, R8, 0x5410, R5.reuse ;  /* 0x0000541008087816 */ /* 0x100fe40000000005 */
[----:B------:R-:W-:Y:S01]  /*0310*/  PRMT R5, R0, 0x7610, R5 ;  /* 0x0000761000057816 */ /* 0x000fe20000000005 */
[----:B------:R3:W-:Y:S04]  /*0320*/  STL.64 [R1+0x20], R6 ;  /* 0x0000200601007387 */ /* 0x0007e80000100a00 */
[----:B------:R3:W-:Y:S04]  /*0330*/  STL.64 [R1+0x18], R4 ;  /* 0x0000180401007387 */ /* 0x0007e80000100a00 */
[----:B------:R3:W-:Y:S04]  /*0340*/  STL.64 [R1+0x28], R8 ;  /* 0x0000280801007387 */ /* 0x0007e80000100a00 */
[----:B------:R3:W-:Y:S01]  /*0350*/  STL.U16 [R1+0x30], R0 ;  /* 0x0000300001007387 */ /* 0x0007e20000100400 */
[----:B--2---:R-:W-:-:S13]  /*0360*/  ISETP.NE.AND P0, PT, R19, RZ, PT ;  /* 0x000000ff1300720c */ /* 0x004fda0003f05270 */
[----:B---3--:R-:W-:Y:S05]  /*0370*/  @!P0 EXIT ;  /* 0x000000000000894d */ /* 0x008fea0003800000 */
[----:B------:R-:W-:Y:S01]  /*0380*/  IADD3 R18, PT, PT, R20, -0x1, RZ ;  /* 0xffffffff14127810 */ /* 0x000fe20007ffe0ff */
[----:B------:R-:W-:Y:S02]  /*0390*/  IMAD.MOV.U32 R17, RZ, RZ, RZ ;  /* 0x000000ffff117224 */ /* 0x000fe400078e00ff */
[----:B------:R-:W-:-:S07]  /*03a0*/  VIADD R16, R1, 0x40 ;  /* 0x0000004001107836 */ /* 0x000fce0000000000 */
.L_x_57:
[C---:B------:R-:W-:Y:S01]  /*03b0*/  IADD3 R2, PT, PT, R17.reuse, -0x2, RZ ;  /* 0xfffffffe11027810 */ /* 0x040fe20007ffe0ff */
[----:B------:R-:W-:Y:S01]  /*03c0*/  HFMA2 R5, -RZ, RZ, 0, 0 ;  /* 0x00000000ff057431 */ /* 0x000fe200000001ff */
[CC--:B------:R-:W-:Y:S01]  /*03d0*/  ISETP.GT.AND P0, PT, R17.reuse, R19.reuse, PT ;  /* 0x000000131100720c */ /* 0x0c0fe20003f04270 */
[C---:B------:R-:W-:Y:S01]  /*03e0*/  VIADD R0, R17.reuse, 0x1 ;  /* 0x0000000111007836 */ /* 0x040fe20000000000 */
[----:B------:R-:W-:Y:S01]  /*03f0*/  ISETP.GE.AND P1, PT, R2, R19, PT ;  /* 0x000000130200720c */ /* 0x000fe20003f26270 */
[C---:B------:R-:W-:Y:S01]  /*0400*/  VIADD R4, R17.reuse, 0x2 ;  /* 0x0000000211047836 */ /* 0x040fe20000000000 */
[C---:B------:R-:W-:Y:S01]  /*0410*/  ISETP.EQ.OR P0, PT, R17.reuse, RZ, P0 ;  /* 0x000000ff1100720c */ /* 0x040fe20000702670 */
[----:B------:R-:W0:Y:S01]  /*0420*/  LDCU.64 UR6, c[0x0][0x380] ;  /* 0x00007000ff0677ac */ /* 0x000e220008000a00 */
[----:B------:R-:W-:Y:S01]  /*0430*/  ISETP.LT.U32.OR P1, PT, R17, 0x2, P1 ;  /* 0x000000021100780c */ /* 0x000fe20000f21470 */
[----:B------:R-:W-:-:S12]  /*0440*/  UPLOP3.LUT UP0, UPT, UPT, UPT, UPT, 0x80, 0x8 ;  /* 0x000000000008789c */ /* 0x000fd80003f0f070 */
.L_x_50:
[C---:B-1234-:R-:W-:Y:S01]  /*0450*/  IMAD R3, R5.reuse, 0x18, R16 ;  /* 0x0000001805037824 */ /* 0x05efe200078e0210 */
[----:B------:R-:W-:Y:S01]  /*0460*/  UPLOP3.LUT UP1, UPT, UPT, UPT, UP0, 0x80, 0x8 ;  /* 0x000000000008789c */ /* 0x000fe20003f2f000 */
[----:B------:R-:W-:Y:S01]  /*0470*/  IMAD R5, R5, 0x19, R1 ;  /* 0x0000001905057824 */ /* 0x000fe200078e0201 */
[-C--:B------:R-:W-:Y:S01]  /*0480*/  ISETP.GE.AND P3, PT, R17, R19.reuse, PT ;  /* 0x000000131100720c */ /* 0x080fe20003f66270 */
[----:B------:R-:W-:Y:S01]  /*0490*/  VIADD R24, R20, 0xfffffffe ;  /* 0xfffffffe14187836 */ /* 0x000fe20000000000 */
[----:B------:R1:W-:Y:S01]  /*04a0*/  STL.64 [R3+0x10], RZ ;  /* 0x000010ff03007387 */ /* 0x0003e20000100a00 */
[-C--:B------:R-:W-:Y:S02]  /*04b0*/  ISETP.GE.AND P4, PT, R0, R19.reuse, PT ;  /* 0x000000130000720c */ /* 0x080fe40003f86270 */
[----:B------:R-:W-:Y:S02]  /*04c0*/  CS2R R10, SRZ ;  /* 0x00000000000a7805 */ /* 0x000fe4000001ff00 */
[----:B------:R-:W-:Y:S01]  /*04d0*/  ISETP.GE.AND P5, PT, R4, R19, PT ;  /* 0x000000130400720c */ /* 0x000fe20003fa6270 */
[----:B------:R1:W-:Y:S01]  /*04e0*/  STL.64 [R3+0x8], RZ ;  /* 0x000008ff03007387 */ /* 0x0003e20000100a00 */
[----:B------:R-:W-:-:S02]  /*04f0*/  CS2R R6, SRZ ;  /* 0x0000000000067805 */ /* 0x000fc4000001ff00 */
[----:B------:R-:W-:Y:S01]  /*0500*/  CS2R R8, SRZ ;  /* 0x0000000000087805 */ /* 0x000fe2000001ff00 */
[----:B------:R1:W-:Y:S01]  /*0510*/  STL.64 [R3], RZ ;  /* 0x000000ff03007387 */ /* 0x0003e20000100a00 */
[----:B------:R-:W-:Y:S07]  /*0520*/  @P1 BRA `(.L_x_0) ;  /* 0x0000000000801947 */ /* 0x000fee0003800000 */
[----:B------:R-:W2:Y:S02]  /*0530*/  LDC.64 R12, c[0x0][0x390] ;  /* 0x0000e400ff0c7b82 */ /* 0x000ea40000000a00 */
[----:B--2---:R-:W2:Y:S01]  /*0540*/  LDG.E R13, desc[UR4][R12.64] ;  /* 0x000000040c0d7981 */ /* 0x004ea2000c1e1900 */
[----:B------:R-:W-:Y:S01]  /*0550*/  BSSY.RECONVERGENT B0, `(.L_x_0) ;  /* 0x000001d000007945 */ /* 0x000fe20003800200 */
[----:B--2---:R-:W-:-:S04]  /*0560*/  ISETP.GE.AND P2, PT, R24, R13, PT ;  /* 0x0000000d1800720c */ /* 0x004fc80003f46270 */
[----:B------:R-:W-:-:S13]  /*0570*/  ISETP.LT.OR P2, PT, R20, 0x2, P2 ;  /* 0x000000021400780c */ /* 0x000fda0001741670 */
[----:B------:R-:W-:Y:S05]  /*0580*/  @P2 BRA `(.L_x_1) ;  /* 0x0000000000642947 */ /* 0x000fea0003800000 */
[----:B------:R-:W2:Y:S01]  /*0590*/  LDC.64 R6, c[0x0][0x3a0] ;  /* 0x0000e800ff067b82 */ /* 0x000ea20000000a00 */
[----:B------:R-:W-:Y:S01]  /*05a0*/  IMAD R9, R24, R19, R2 ;  /* 0x0000001318097224 */ /* 0x000fe200078e0202 */
[----:B------:R-:W3:Y:S04]  /*05b0*/  LDL.S8 R11, [R5] ;  /* 0x00000000050b7983 */ /* 0x000ee80000100200 */
[----:B--2---:R-:W2:Y:S02]  /*05c0*/  LDG.E R6, desc[UR4][R6.64] ;  /* 0x0000000406067981 */ /* 0x004ea4000c1e1900 */
[CC--:B--2---:R-:W-:Y:S02]  /*05d0*/  IMAD R12, R6.reuse, R9.reuse, 0x2 ;  /* 0x00000002060c7424 */ /* 0x0c4fe400078e0209 */
[----:B------:R-:W-:-:S02]  /*05e0*/  IMAD R22, R6, R9, 0x1 ;  /* 0x0000000106167424 */ /* 0x000fc400078e0209 */
[----:B------:R-:W-:Y:S01]  /*05f0*/  IMAD R9, R6, R9, RZ ;  /* 0x0000000906097224 */ /* 0x000fe200078e02ff */
[----:B0-----:R-:W-:Y:S02]  /*0600*/  IADD3 R12, P6, PT, R12, UR6, RZ ;  /* 0x000000060c0c7c10 */ /* 0x001fe4000ffde0ff */
[----:B------:R-:W-:-:S03]  /*0610*/  IADD3 R22, P2, PT, R22, UR6, RZ ;  /* 0x0000000616167c10 */ /* 0x000fc6000ff5e0ff */
[----:B------:R-:W-:Y:S01]  /*0620*/  IMAD.X R13, RZ, RZ, UR7, P6 ;  /* 0x00000007ff0d7e24 */ /* 0x000fe2000b0e06ff */
[----:B------:R-:W-:Y:S02]  /*0630*/  IADD3 R14, P6, PT, R9, UR6, RZ ;  /* 0x00000006090e7c10 */ /* 0x000fe4000ffde0ff */
[----:B------:R-:W-:Y:S02]  /*0640*/  IADD3.X R23, PT, PT, RZ, UR7, RZ, P2, !PT ;  /* 0x00000007ff177c10 */ /* 0x000fe400097fe4ff */
[----:B------:R-:W3:Y:S01]  /*0650*/  LDG.E.U8 R12, desc[UR4][R12.64] ;  /* 0x000000040c0c7981 */ /* 0x000ee2000c1e1100 */
[----:B------:R-:W-:-:S03]  /*0660*/  IMAD.X R15, RZ, RZ, UR7, P6 ;  /* 0x00000007ff0f7e24 */ /* 0x000fc6000b0e06ff */
[----:B------:R-:W2:Y:S04]  /*0670*/  LDG.E.U8 R22, desc[UR4][R22.64] ;  /* 0x0000000416167981 */ /* 0x000ea8000c1e1100 */
[----:B------:R-:W4:Y:S01]  /*0680*/  LDG.E.U8 R14, desc[UR4][R14.64] ;  /* 0x000000040e0e7981 */ /* 0x000f22000c1e1100 */
[-C--:B---3--:R-:W-:Y:S02]  /*0690*/  IMAD R8, R12, R11.reuse, RZ ;  /* 0x0000000b0c087224 */ /* 0x088fe400078e02ff */
[-C--:B--2---:R-:W-:Y:S02]  /*06a0*/  IMAD R6, R22, R11.reuse, RZ ;  /* 0x0000000b16067224 */ /* 0x084fe400078e02ff */
[----:B----4-:R-:W-:Y:S02]  /*06b0*/  IMAD R11, R14, R11, RZ ;  /* 0x0000000b0e0b7224 */ /* 0x010fe400078e02ff */
[----:B------:R-:W0:Y:S08]  /*06c0*/  I2F.F64 R8, R8 ;  /* 0x0000000800087312 */ /* 0x000e300000201c00 */
[----:B------:R-:W2:Y:S08]  /*06d0*/  I2F.F64 R6, R6 ;  /* 0x0000000600067312 */ /* 0x000eb00000201c00 */
[----:B------:R-:W3:Y:S01]  /*06e0*/  I2F.F64 R10, R11 ;  /* 0x0000000b000a7312 */ /* 0x000ee20000201c00 */
[----:B0-----:R4:W-:Y:S04]  /*06f0*/  STL.64 [R3+0x10], R8 ;  /* 0x0000100803007387 */ /* 0x0019e80000100a00 */
[----:B--2---:R4:W-:Y:S04]  /*0700*/  STL.64 [R3+0x8], R6 ;  /* 0x0000080603007387 */ /* 0x0049e80000100a00 */
[----:B---3--:R4:W-:Y:S02]  /*0710*/  STL.64 [R3], R10 ;  /* 0x0000000a03007387 */ /* 0x0089e40000100a00 */
.L_x_1:
[----:B0-----:R-:W-:Y:S05]  /*0720*/  BSYNC.RECONVERGENT B0 ;  /* 0x0000000000007941 */ /* 0x001fea0003800200 */
.L_x_0:
[----:B------:R-:W-:Y:S05]  /*0730*/  @P0 BRA `(.L_x_2) ;  /* 0x0000000000900947 */ /* 0x000fea0003800000 */
[----:B------:R-:W2:Y:S02]  /*0740*/  LDC.64 R12, c[0x0][0x390] ;  /* 0x0000e400ff0c7b82 */ /* 0x000ea40000000a00 */
[----:B--2---:R-:W2:Y:S01]  /*0750*/  LDG.E R13, desc[UR4][R12.64] ;  /* 0x000000040c0d7981 */ /* 0x004ea2000c1e1900 */
[----:B------:R-:W-:Y:S01]  /*0760*/  BSSY.RECONVERGENT B0, `(.L_x_2) ;  /* 0x0000021000007945 */ /* 0x000fe20003800200 */
[----:B--2---:R-:W-:-:S04]  /*0770*/  ISETP.GE.AND P2, PT, R24, R13, PT ;  /* 0x0000000d1800720c */ /* 0x004fc80003f46270 */
[----:B------:R-:W-:-:S13]  /*0780*/  ISETP.LT.OR P2, PT, R20, 0x2, P2 ;  /* 0x000000021400780c */ /* 0x000fda0001741670 */
[----:B------:R-:W-:Y:S05]  /*0790*/  @P2 BRA `(.L_x_3) ;  /* 0x0000000000742947 */ /* 0x000fea0003800000 */
[----:B------:R-:W2:Y:S01]  /*07a0*/  LDC.64 R26, c[0x0][0x3a0] ;  /* 0x0000e800ff1a7b82 */ /* 0x000ea20000000a00 */
[----:B------:R-:W-:Y:S01]  /*07b0*/  VIADD R12, R17, 0xffffffff ;  /* 0xffffffff110c7836 */ /* 0x000fe20000000000 */
[----:B------:R-:W3:Y:S04]  /*07c0*/  LDL.S8 R21, [R5+0x5] ;  /* 0x0000050005157983 */ /* 0x000ee80000100200 */
[----:B--2---:R-:W2:Y:S01]  /*07d0*/  LDG.E R26, desc[UR4][R26.64] ;  /* 0x000000041a1a7981 */ /* 0x004ea2000c1e1900 */
[----:B------:R-:W-:-:S04]  /*07e0*/  IMAD R13, R24, R19, R12 ;  /* 0x00000013180d7224 */ /* 0x000fc800078e020c */
[CC--:B--2---:R-:W-:Y:S02]  /*07f0*/  IMAD R22, R26.reuse, R13.reuse, 0x2 ;  /* 0x000000021a167424 */ /* 0x0c4fe400078e020d */
[CC--:B------:R-:W-:Y:S02]  /*0800*/  IMAD R14, R26.reuse, R13.reuse, 0x1 ;  /* 0x000000011a0e7424 */ /* 0x0c0fe400078e020d */
[----:B------:R-:W-:Y:S01]  /*0810*/  IMAD R12, R26, R13, RZ ;  /* 0x0000000d1a0c7224 */ /* 0x000fe200078e02ff */
[----:B0-----:R-:W-:-:S04]  /*0820*/  IADD3 R22, P2, PT, R22, UR6, RZ ;  /* 0x0000000616167c10 */ /* 0x001fc8000ff5e0ff */
[----:B------:R-:W-:Y:S01]  /*0830*/  IADD3 R12, P6, PT, R12, UR6, RZ ;  /* 0x000000060c0c7c10 */ /* 0x000fe2000ffde0ff */
[----:B------:R-:W-:Y:S01]  /*0840*/  IMAD.X R23, RZ, RZ, UR7, P2 ;  /* 0x00000007ff177e24 */ /* 0x000fe200090e06ff */
[----:B------:R-:W-:Y:S02]  /*0850*/  IADD3 R14, P2, PT, R14, UR6, RZ ;  /* 0x000000060e0e7c10 */ /* 0x000fe4000ff5e0ff */
[----:B------:R-:W-:Y:S02]  /*0860*/  IADD3.X R13, PT, PT, RZ, UR7, RZ, P6, !PT ;  /* 0x00000007ff0d7c10 */ /* 0x000fe4000b7fe4ff */
[----:B------:R-:W3:Y:S01]  /*0870*/  LDG.E.U8 R22, desc[UR4][R22.64] ;  /* 0x0000000416167981 */ /* 0x000ee2000c1e1100 */
[----:B------:R-:W-:-:S03]  /*0880*/  IMAD.X R15, RZ, RZ, UR7, P2 ;  /* 0x00000007ff0f7e24 */ /* 0x000fc600090e06ff */
[----:B------:R-:W2:Y:S04]  /*0890*/  LDG.E.U8 R12, desc[UR4][R12.64] ;  /* 0x000000040c0c7981 */ /* 0x000ea8000c1e1100 */
[----:B------:R-:W5:Y:S01]  /*08a0*/  LDG.E.U8 R14, desc[UR4][R14.64] ;  /* 0x000000040e0e7981 */ /* 0x000f62000c1e1100 */
[-C--:B---3--:R-:W-:Y:S02]  /*08b0*/  IMAD R25, R22, R21.reuse, RZ ;  /* 0x0000001516197224 */ /* 0x088fe400078e02ff */
[-C--:B--2---:R-:W-:Y:S02]  /*08c0*/  IMAD R26, R12, R21.reuse, RZ ;  /* 0x000000150c1a7224 */ /* 0x084fe400078e02ff */
[----:B-----5:R-:W-:Y:S01]  /*08d0*/  IMAD R28, R14, R21, RZ ;  /* 0x000000150e1c7224 */ /* 0x020fe200078e02ff */
[----:B------:R-:W4:Y:S08]  /*08e0*/  I2F.F64 R12, R25 ;  /* 0x00000019000c7312 */ /* 0x000f300000201c00 */
[----:B------:R-:W0:Y:S08]  /*08f0*/  I2F.F64 R26, R26 ;  /* 0x0000001a001a7312 */ /* 0x000e300000201c00 */
[----:B------:R-:W2:Y:S01]  /*0900*/  I2F.F64 R28, R28 ;  /* 0x0000001c001c7312 */ /* 0x000ea20000201c00 */
[----:B----4-:R-:W-:-:S02]  /*0910*/  DADD R8, R8, R12 ;  /* 0x0000000008087229 */ /* 0x010fc4000000000c */
[----:B0-----:R-:W-:-:S05]  /*0920*/  DADD R10, R10, R26 ;  /* 0x000000000a0a7229 */ /* 0x001fca000000001a */
[----:B------:R3:W-:Y:S01]  /*0930*/  STL.64 [R3+0x10], R8 ;  /* 0x0000100803007387 */ /* 0x0007e20000100a00 */
[----:B--2---:R-:W-:-:S03]  /*0940*/  DADD R6, R6, R28 ;  /* 0x0000000006067229 */ /* 0x004fc6000000001c */
[----:B------:R3:W-:Y:S04]  /*0950*/  STL.64 [R3], R10 ;  /* 0x0000000a03007387 */ /* 0x0007e80000100a00 */
[----:B------:R3:W-:Y:S04]  /*0960*/  STL.64 [R3+0x8], R6 ;  /* 0x0000080603007387 */ /* 0x0007e80000100a00 */
.L_x_3:
[----:B0-----:R-:W-:Y:S05]  /*0970*/  BSYNC.RECONVERGENT B0 ;  /* 0x0000000000007941 */ /* 0x001fea0003800200 */
.L_x_2:
        /* <DEDUP_REMOVED lines=9> */
[----:B------:R-:W5:Y:S04]  /*0a10*/  LDL.S8 R21, [R5+0xa] ;  /* 0x00000a0005157983 */ /* 0x000f680000100200 */
[----:B--2---:R-:W2:Y:S02]  /*0a20*/  LDG.E R26, desc[UR4][R26.64] ;  /* 0x000000041a1a7981 */ /* 0x004ea4000c1e1900 */
[CC--:B--2---:R-:W-:Y:S02]  /*0a30*/  IMAD R14, R26.reuse, R13.reuse, 0x2 ;  /* 0x000000021a0e7424 */ /* 0x0c4fe400078e020d */
[----:B------:R-:W-:-:S02]  /*0a40*/  IMAD R22, R26, R13, 0x1 ;  /* 0x000000011a167424 */ /* 0x000fc400078e020d */
[----:B------:R-:W-:Y:S01]  /*0a50*/  IMAD R12, R26, R13, RZ ;  /* 0x0000000d1a0c7224 */ /* 0x000fe200078e02ff */
[----:B0-----:R-:W-:-:S04]  /*0a60*/  IADD3 R14, P2, PT, R14, UR6, RZ ;  /* 0x000000060e0e7c10 */ /* 0x001fc8000ff5e0ff */
[----:B------:R-:W-:Y:S01]  /*0a70*/  IADD3 R12, P6, PT, R12, UR6, RZ ;  /* 0x000000060c0c7c10 */ /* 0x000fe2000ffde0ff */
[----:B------:R-:W-:Y:S01]  /*0a80*/  IMAD.X R15, RZ, RZ, UR7, P2 ;  /* 0x00000007ff0f7e24 */ /* 0x000fe200090e06ff */
[----:B------:R-:W-:Y:S02]  /*0a90*/  IADD3 R22, P2, PT, R22, UR6, RZ ;  /* 0x0000000616167c10 */ /* 0x000fe4000ff5e0ff */
[----:B------:R-:W-:Y:S02]  /*0aa0*/  IADD3.X R13, PT, PT, RZ, UR7, RZ, P6, !PT ;  /* 0x00000007ff0d7c10 */ /* 0x000fe4000b7fe4ff */
[----:B------:R-:W5:Y:S01]  /*0ab0*/  LDG.E.U8 R14, desc[UR4][R14.64] ;  /* 0x000000040e0e7981 */ /* 0x000f62000c1e1100 */
[----:B------:R-:W-:-:S03]  /*0ac0*/  IMAD.X R23, RZ, RZ, UR7, P2 ;  /* 0x00000007ff177e24 */ /* 0x000fc600090e06ff */
[----:B------:R-:W2:Y:S04]  /*0ad0*/  LDG.E.U8 R12, desc[UR4][R12.64] ;  /* 0x000000040c0c7981 */ /* 0x000ea8000c1e1100 */
[----:B------:R-:W3:Y:S01]  /*0ae0*/  LDG.E.U8 R22, desc[UR4][R22.64] ;  /* 0x0000000416167981 */ /* 0x000ee2000c1e1100 */
[-C--:B-----5:R-:W-:Y:S02]  /*0af0*/  IMAD R25, R14, R21.reuse, RZ ;  /* 0x000000150e197224 */ /* 0x0a0fe400078e02ff */
[-C--:B--2---:R-:W-:Y:S02]  /*0b00*/  IMAD R26, R12, R21.reuse, RZ ;  /* 0x000000150c1a7224 */ /* 0x084fe400078e02ff */
[----:B---3--:R-:W-:Y:S01]  /*0b10*/  IMAD R28, R22, R21, RZ ;  /* 0x00000015161c7224 */ /* 0x008fe200078e02ff */
        /* <DEDUP_REMOVED lines=9> */
.L_x_5:
[----:B0-----:R-:W-:Y:S05]  /*0bb0*/  BSYNC.RECONVERGENT B0 ;  /* 0x0000000000007941 */ /* 0x001fea0003800200 */
.L_x_4:
        /* <DEDUP_REMOVED lines=35> */
.L_x_7:
[----:B0-----:R-:W-:Y:S05]  /*0df0*/  BSYNC.RECONVERGENT B0 ;  /* 0x0000000000007941 */ /* 0x001fea0003800200 */
.L_x_6:
        /* <DEDUP_REMOVED lines=8> */
[CCC-:B------:R-:W-:Y:S01]  /*0e80*/  IMAD R12, R24.reuse, R19.reuse, R4.reuse ;  /* 0x00000013180c7224 */ /* 0x1c0fe200078e0204 */
[----:B------:R-:W5:Y:S04]  /*0e90*/  LDL.S8 R21, [R5+0x14] ;  /* 0x0000140005157983 */ /* 0x000f680000100200 */
[----:B--2---:R-:W2:Y:S01]  /*0ea0*/  LDG.E R27, desc[UR4][R26.64] ;  /* 0x000000041a1b7981 */ /* 0x004ea2000c1e1900 */
[----:B------:R-:W-:Y:S02]  /*0eb0*/  IMAD R24, R24, R19, R4 ;  /* 0x0000001318187224 */ /* 0x000fe400078e0204 */
[C---:B--2---:R-:W-:Y:S02]  /*0ec0*/  IMAD R12, R27.reuse, R12, 0x2 ;  /* 0x000000021b0c7424 */ /* 0x044fe400078e020c */
[----:B------:R-:W-:-:S03]  /*0ed0*/  IMAD R14, R27, R24, 0x1 ;  /* 0x000000011b0e7424 */ /* 0x000fc600078e0218 */
[----:B0-----:R-:W-:Y:S01]  /*0ee0*/  IADD3 R22, P6, PT, R12, UR6, RZ ;  /* 0x000000060c167c10 */ /* 0x001fe2000ffde0ff */
[----:B------:R-:W-:Y:S01]  /*0ef0*/  IMAD R12, R27, R24, RZ ;  /* 0x000000181b0c7224 */ /* 0x000fe200078e02ff */
[----:B------:R-:W-:Y:S02]  /*0f00*/  IADD3 R14, P2, PT, R14, UR6, RZ ;  /* 0x000000060e0e7c10 */ /* 0x000fe4000ff5e0ff */
[----:B------:R-:W-:Y:S02]  /*0f10*/  IADD3.X R23, PT, PT, RZ, UR7, RZ, P6, !PT ;  /* 0x00000007ff177c10 */ /* 0x000fe4000b7fe4ff */
[----:B------:R-:W-:Y:S01]  /*0f20*/  IADD3 R12, P6, PT, R12, UR6, RZ ;  /* 0x000000060c0c7c10 */ /* 0x000fe2000ffde0ff */
[----:B------:R-:W-:Y:S02]  /*0f30*/  IMAD.X R15, RZ, RZ, UR7, P2 ;  /* 0x00000007ff0f7e24 */ /* 0x000fe400090e06ff */
[----:B------:R-:W5:Y:S02]  /*0f40*/  LDG.E.U8 R22, desc[UR4][R22.64] ;  /* 0x0000000416167981 */ /* 0x000f64000c1e1100 */
[----:B------:R-:W-:-:S02]  /*0f50*/  IMAD.X R13, RZ, RZ, UR7, P6 ;  /* 0x00000007ff0d7e24 */ /* 0x000fc4000b0e06ff */
[----:B------:R-:W2:Y:S04]  /*0f60*/  LDG.E.U8 R14, desc[UR4][R14.64] ;  /* 0x000000040e0e7981 */ /* 0x000ea8000c1e1100 */
[----:B------:R-:W3:Y:S01]  /*0f70*/  LDG.E.U8 R12, desc[UR4][R12.64] ;  /* 0x000000040c0c7981 */ /* 0x000ee2000c1e1100 */
[-C--:B-----5:R-:W-:Y:S02]  /*0f80*/  IMAD R28, R22, R21.reuse, RZ ;  /* 0x00000015161c7224 */ /* 0x0a0fe400078e02ff */
[-C--:B--2---:R-:W-:Y:S02]  /*0f90*/  IMAD R26, R14, R21.reuse, RZ ;  /* 0x000000150e1a7224 */ /* 0x084fe400078e02ff */
[----:B---3--:R-:W-:Y:S02]  /*0fa0*/  IMAD R24, R12, R21, RZ ;  /* 0x000000150c187224 */ /* 0x008fe400078e02ff */
[----:B------:R-:W4:Y:S08]  /*0fb0*/  I2F.F64 R28, R28 ;  /* 0x0000001c001c7312 */ /* 0x000f300000201c00 */
[----:B------:R-:W0:Y:S08]  /*0fc0*/  I2F.F64 R26, R26 ;  /* 0x0000001a001a7312 */ /* 0x000e300000201c00 */
[----:B------:R-:W2:Y:S01]  /*0fd0*/  I2F.F64 R24, R24 ;  /* 0x0000001800187312 */ /* 0x000ea20000201c00 */
[----:B----4-:R-:W-:-:S02]  /*0fe0*/  DADD R8, R8, R28 ;  /* 0x0000000008087229 */ /* 0x010fc4000000001c */
[----:B0-----:R-:W-:-:S05]  /*0ff0*/  DADD R6, R6, R26 ;  /* 0x0000000006067229 */ /* 0x001fca000000001a */
[----:B------:R0:W-:Y:S01]  /*1000*/  STL.64 [R3+0x10], R8 ;  /* 0x0000100803007387 */ /* 0x0001e20000100a00 */
[----:B--2---:R-:W-:-:S03]  /*1010*/  DADD R10, R10, R24 ;  /* 0x000000000a0a7229 */ /* 0x004fc60000000018 */
[----:B------:R0:W-:Y:S04]  /*1020*/  STL.64 [R3+0x8], R6 ;  /* 0x0000080603007387 */ /* 0x0001e80000100a00 */
[----:B------:R0:W-:Y:S04]  /*1030*/  STL.64 [R3], R10 ;  /* 0x0000000a03007387 */ /* 0x0001e80000100a00 */
.L_x_9:
[----:B0-----:R-:W-:Y:S05]  /*1040*/  BSYNC.RECONVERGENT B0 ;  /* 0x0000000000007941 */ /* 0x001fea0003800200 */
.L_x_8:
[----:B------:R-:W-:Y:S05]  /*1050*/  @P1 BRA `(.L_x_10) ;  /* 0x00000000008c1947 */ /* 0x000fea0003800000 */
[----:B------:R-:W2:Y:S02]  /*1060*/  LDC.64 R12, c[0x0][0x390] ;  /* 0x0000e400ff0c7b82 */ /* 0x000ea40000000a00 */
[----:B--2---:R-:W2:Y:S01]  /*1070*/  LDG.E R13, desc[UR4][R12.64] ;  /* 0x000000040c0d7981 */ /* 0x004ea2000c1e1900 */
[----:B------:R-:W-:Y:S01]  /*1080*/  BSSY.RECONVERGENT B0, `(.L_x_10) ;  /* 0x0000020000007945 */ /* 0x000fe20003800200 */
[----:B--2---:R-:W-:-:S04]  /*1090*/  ISETP.GT.AND P2, PT, R20, R13, PT ;  /* 0x0000000d1400720c */ /* 0x004fc80003f44270 */
        /* <DEDUP_REMOVED lines=30> */
.L_x_11:
[----:B0-----:R-:W-:Y:S05]  /*1280*/  BSYNC.RECONVERGENT B0 ;  /* 0x0000000000007941 */ /* 0x001fea0003800200 */
.L_x_10:
        /* <DEDUP_REMOVED lines=8> */
[----:B------:R-:W-:Y:S01]  /*1310*/  IADD3 R13, PT, PT, R17, -0x1, RZ ;  /* 0xffffffff110d7810 */ /* 0x000fe20007ffe0ff */
[----:B------:R-:W5:Y:S04]  /*1320*/  LDL.S8 R21, [R5+0x6] ;  /* 0x0000060005157983 */ /* 0x000f680000100200 */
[----:B--2---:R-:W2:Y:S01]  /*1330*/  LDG.E R24, desc[UR4][R24.64] ;  /* 0x0000000418187981 */ /* 0x004ea2000c1e1900 */
[----:B------:R-:W-:-:S04]  /*1340*/  IMAD R13, R18, R19, R13 ;  /* 0x00000013120d7224 */ /* 0x000fc800078e020d */
[CC--:B--2---:R-:W-:Y:S02]  /*1350*/  IMAD R22, R24.reuse, R13.reuse, 0x2 ;  /* 0x0000000218167424 */ /* 0x0c4fe400078e020d */
[CC--:B------:R-:W-:Y:S02]  /*1360*/  IMAD R12, R24.reuse, R13.reuse, RZ ;  /* 0x0000000d180c7224 */ /* 0x0c0fe400078e02ff */
[----:B------:R-:W-:Y:S01]  /*1370*/  IMAD R14, R24, R13, 0x1 ;  /* 0x00000001180e7424 */ /* 0x000fe200078e020d */
[----:B0-----:R-:W-:Y:S02]  /*1380*/  IADD3 R22, P2, PT, R22, UR6, RZ ;  /* 0x0000000616167c10 */ /* 0x001fe4000ff5e0ff */
[----:B------:R-:W-:-:S03]  /*1390*/  IADD3 R12, P6, PT, R12, UR6, RZ ;  /* 0x000000060c0c7c10 */ /* 0x000fc6000ffde0ff */
[----:B------:R-:W-:Y:S01]  /*13a0*/  IMAD.X R23, RZ, RZ, UR7, P2 ;  /* 0x00000007ff177e24 */ /* 0x000fe200090e06ff */
[----:B------:R-:W-:Y:S01]  /*13b0*/  IADD3 R14, P2, PT, R14, UR6, RZ ;  /* 0x000000060e0e7c10 */ /* 0x000fe2000ff5e0ff */
[----:B------:R-:W-:-:S03]  /*13c0*/  IMAD.X R13, RZ, RZ, UR7, P6 ;  /* 0x00000007ff0d7e24 */ /* 0x000fc6000b0e06ff */
[----:B------:R-:W-:Y:S01]  /*13d0*/  IADD3.X R15, PT, PT, RZ, UR7, RZ, P2, !PT ;  /* 0x00000007ff0f7c10 */ /* 0x000fe200097fe4ff */
[----:B------:R-:W5:Y:S04]  /*13e0*/  LDG.E.U8 R22, desc[UR4][R22.64] ;  /* 0x0000000416167981 */ /* 0x000f68000c1e1100 */
[----:B------:R-:W2:Y:S04]  /*13f0*/  LDG.E.U8 R12, desc[UR4][R12.64] ;  /* 0x000000040c0c7981 */ /* 0x000ea8000c1e1100 */
[----:B------:R-:W3:Y:S01]  /*1400*/  LDG.E.U8 R14, desc[UR4][R14.64] ;  /* 0x000000040e0e7981 */ /* 0x000ee2000c1e1100 */
[----:B-----5:R-:W-:-:S02]  /*1410*/  IMAD R28, R22, R21, RZ ;  /* 0x00000015161c7224 */ /* 0x020fc400078e02ff */
        /* <DEDUP_REMOVED lines=11> */
.L_x_13:
[----:B0-----:R-:W-:Y:S05]  /*14d0*/  BSYNC.RECONVERGENT B0 ;  /* 0x0000000000007941 */ /* 0x001fea0003800200 */
.L_x_12:
        /* <DEDUP_REMOVED lines=12> */
[----:B------:R-:W-:-:S02]  /*15a0*/  IMAD R12, R24, R13, RZ ;  /* 0x0000000d180c7224 */ /* 0x000fc400078e02ff */
        /* <DEDUP_REMOVED lines=22> */
.L_x_15:
[----:B0-----:R-:W-:Y:S05]  /*1710*/  BSYNC.RECONVERGENT B0 ;  /* 0x0000000000007941 */ /* 0x001fea0003800200 */
.L_x_14:
        /* <DEDUP_REMOVED lines=35> */
.L_x_17:
[----:B0-----:R-:W-:Y:S05]  /*1950*/  BSYNC.RECONVERGENT B0 ;  /* 0x0000000000007941 */ /* 0x001fea0003800200 */
.L_x_16:
        /* <DEDUP_REMOVED lines=35> */
.L_x_19:
[----:B0-----:R-:W-:Y:S05]  /*1b90*/  BSYNC.RECONVERGENT B0 ;  /* 0x0000000000007941 */ /* 0x001fea0003800200 */
.L_x_18:
[----:B------:R-:W-:Y:S05]  /*1ba0*/  @P1 BRA `(.L_x_20) ;  /* 0x00000000008c1947 */ /* 0x000fea0003800000 */
[----:B------:R-:W2:Y:S02]  /*1bb0*/  LDC.64 R12, c[0x0][0x390] ;  /* 0x0000e400ff0c7b82 */ /* 0x000ea40000000a00 */
[----:B--2---:R-:W2:Y:S01]  /*1bc0*/  LDG.E R13, desc[UR4][R12.64] ;  /* 0x000000040c0d7981 */ /* 0x004ea2000c1e1900 */
[----:B------:R-:W-:Y:S01]  /*1bd0*/  BSSY.RECONVERGENT B0, `(.L_x_20) ;  /* 0x0000020000007945 */ /* 0x000fe20003800200 */
[----:B--2---:R-:W-:-:S04]  /*1be0*/  ISETP.GE.AND P2, PT, R20, R13, PT ;  /* 0x0000000d1400720c */ /* 0x004fc80003f46270 */
[----:B------:R-:W-:-:S13]  /*1bf0*/  ISETP.LT.OR P2, PT, R20, RZ, P2 ;  /* 0x000000ff1400720c */ /* 0x000fda0001741670 */
        /* <DEDUP_REMOVED lines=29> */
.L_x_21:
[----:B0-----:R-:W-:Y:S05]  /*1dd0*/  BSYNC.RECONVERGENT B0 ;  /* 0x0000000000007941 */ /* 0x001fea0003800200 */
.L_x_20:
        /* <DEDUP_REMOVED lines=16> */
[----:B------:R-:W-:Y:S02]  /*1ee0*/  IADD3 R12, P6, PT, R12, UR6, RZ ;  /* 0x000000060c0c7c10 */ /* 0x000fe4000ffde0ff */
[----:B------:R-:W-:Y:S02]  /*1ef0*/  IADD3.X R23, PT, PT, RZ, UR7, RZ, P2, !PT ;  /* 0x00000007ff177c10 */ /* 0x000fe400097fe4ff */
[----:B------:R-:W-:Y:S01]  /*1f00*/  IADD3 R14, P2, PT, R14, UR6, RZ ;  /* 0x000000060e0e7c10 */ /* 0x000fe2000ff5e0ff */
[----:B------:R-:W-:-:S02]  /*1f10*/  IMAD.X R13, RZ, RZ, UR7, P6 ;  /* 0x00000007ff0d7e24 */ /* 0x000fc4000b0e06ff */
[----:B------:R-:W5:Y:S02]  /*1f20*/  LDG.E.U8 R22, desc[UR4][R22.64] ;  /* 0x0000000416167981 */ /* 0x000f64000c1e1100 */
[----:B------:R-:W-:Y:S02]  /*1f30*/  IMAD.X R15, RZ, RZ, UR7, P2 ;  /* 0x00000007ff0f7e24 */ /* 0x000fe400090e06ff */
[----:B------:R-:W2:Y:S04]  /*1f40*/  LDG.E.U8 R12, desc[UR4][R12.64] ;  /* 0x000000040c0c7981 */ /* 0x000ea8000c1e1100 */
[----:B------:R-:W3:Y:S01]  /*1f50*/  LDG.E.U8 R14, desc[UR4][R14.64] ;  /* 0x000000040e0e7981 */ /* 0x000ee2000c1e1100 */
[-C--:B-----5:R-:W-:Y:S02]  /*1f60*/  IMAD R28, R22, R21.reuse, RZ ;  /* 0x00000015161c7224 */ /* 0x0a0fe400078e02ff */
[----:B--2---:R-:W-:-:S02]  /*1f70*/  IMAD R24, R12, R21, RZ ;  /* 0x000000150c187224 */ /* 0x004fc400078e02ff */
        /* <DEDUP_REMOVED lines=10> */
.L_x_23:
[----:B0-----:R-:W-:Y:S05]  /*2020*/  BSYNC.RECONVERGENT B0 ;  /* 0x0000000000007941 */ /* 0x001fea0003800200 */
.L_x_22:
        /* <DEDUP_REMOVED lines=11> */
[----:B--2---:R-:W-:-:S04]  /*20e0*/  IMAD R13, R13, R12, RZ ;  /* 0x0000000c0d0d7224 */ /* 0x004fc800078e02ff */
[C---:B------:R-:W-:Y:S01]  /*20f0*/  VIADD R14, R13.reuse, 0x1 ;  /* 0x000000010d0e7836 */ /* 0x040fe20000000000 */
[C---:B0-----:R-:W-:Y:S02]  /*2100*/  IADD3 R12, P2, PT, R13.reuse, UR6, RZ ;  /* 0x000000060d0c7c10 */ /* 0x041fe4000ff5e0ff */
[----:B------:R-:W-:Y:S02]  /*2110*/  IADD3 R22, PT, PT, R13, 0x2, RZ ;  /* 0x000000020d167810 */ /* 0x000fe40007ffe0ff */
[----:B------:R-:W-:Y:S02]  /*2120*/  IADD3.X R13, PT, PT, RZ, UR7, RZ, P2, !PT ;  /* 0x00000007ff0d7c10 */ /* 0x000fe400097fe4ff */
[----:B------:R-:W-:Y:S02]  /*2130*/  IADD3 R22, P2, PT, R22, UR6, RZ ;  /* 0x0000000616167c10 */ /* 0x000fe4000ff5e0ff */
[----:B------:R-:W-:Y:S01]  /*2140*/  IADD3 R14, P6, PT, R14, UR6, RZ ;  /* 0x000000060e0e7c10 */ /* 0x000fe2000ffde0ff */
[----:B------:R-:W5:Y:S02]  /*2150*/  LDG.E.U8 R12, desc[UR4][R12.64] ;  /* 0x000000040c0c7981 */ /* 0x000f64000c1e1100 */
[----:B------:R-:W-:Y:S01]  /*2160*/  IMAD.X R23, RZ, RZ, UR7, P2 ;  /* 0x00000007ff177e24 */ /* 0x000fe200090e06ff */
[----:B------:R-:W-:-:S04]  /*2170*/  IADD3.X R15, PT, PT, RZ, UR7, RZ, P6, !PT ;  /* 0x00000007ff0f7c10 */ /* 0x000fc8000b7fe4ff */
        /* <DEDUP_REMOVED lines=10> */
[----:B------:R0:W-:Y:S01]  /*2220*/  STL.64 [R3], R10 ;  /* 0x0000000a03007387 */ /* 0x0001e20000100a00 */
[----:B--2---:R-:W-:-:S03]  /*2230*/  DADD R6, R6, R26 ;  /* 0x0000000006067229 */ /* 0x004fc6000000001a */
[----:B------:R0:W-:Y:S04]  /*2240*/  STL.64 [R3+0x10], R8 ;  /* 0x0000100803007387 */ /* 0x0001e80000100a00 */
[----:B------:R0:W-:Y:S04]  /*2250*/  STL.64 [R3+0x8], R6 ;  /* 0x0000080603007387 */ /* 0x0001e80000100a00 */
.L_x_25:
[----:B0-----:R-:W-:Y:S05]  /*2260*/  BSYNC.RECONVERGENT B0 ;  /* 0x0000000000007941 */ /* 0x001fea0003800200 */
.L_x_24:
        /* <DEDUP_REMOVED lines=14> */
[----:B------:R-:W-:-:S03]  /*2350*/  IADD3 R14, PT, PT, R13, 0x1, RZ ;  /* 0x000000010d0e7810 */ /* 0x000fc60007ffe0ff */
[----:B------:R-:W-:Y:S01]  /*2360*/  IMAD.X R13, RZ, RZ, UR7, P2 ;  /* 0x00000007ff0d7e24 */ /* 0x000fe200090e06ff */
[----:B------:R-:W-:Y:S02]  /*2370*/  IADD3 R14, P6, PT, R14, UR6, RZ ;  /* 0x000000060e0e7c10 */ /* 0x000fe4000ffde0ff */
[----:B------:R-:W-:Y:S02]  /*2380*/  IADD3 R22, P2, PT, R22, UR6, RZ ;  /* 0x0000000616167c10 */ /* 0x000fe4000ff5e0ff */
[----:B------:R-:W5:Y:S01]  /*2390*/  LDG.E.U8 R12, desc[UR4][R12.64] ;  /* 0x000000040c0c7981 */ /* 0x000f62000c1e1100 */
        /* <DEDUP_REMOVED lines=16> */
.L_x_27:
[----:B0-----:R-:W-:Y:S05]  /*24a0*/  BSYNC.RECONVERGENT B0 ;  /* 0x0000000000007941 */ /* 0x001fea0003800200 */
.L_x_26:
        /* <DEDUP_REMOVED lines=35> */
.L_x_29:
[----:B0-----:R-:W-:Y:S05]  /*26e0*/  BSYNC.RECONVERGENT B0 ;  /* 0x0000000000007941 */ /* 0x001fea0003800200 */
.L_x_28:
[----:B------:R-:W-:Y:S05]  /*26f0*/  @P1 BRA `(.L_x_30) ;  /* 0x0000000000981947 */ /* 0x000fea0003800000 */
[----:B------:R-:W2:Y:S02]  /*2700*/  LDC.64 R12, c[0x0][0x390] ;  /* 0x0000e400ff0c7b82 */ /* 0x000ea40000000a00 */
[----:B--2---:R-:W2:Y:S01]  /*2710*/  LDG.E R12, desc[UR4][R12.64] ;  /* 0x000000040c0c7981 */ /* 0x004ea2000c1e1900 */
[----:B------:R-:W-:Y:S01]  /*2720*/  VIADD R15, R20, 0x1 ;  /* 0x00000001140f7836 */ /* 0x000fe20000000000 */
[----:B------:R-:W-:Y:S04]  /*2730*/  BSSY.RECONVERGENT B0, `(.L_x_30) ;  /* 0x0000022000007945 */ /* 0x000fe80003800200 */
[----:B--2---:R-:W-:-:S04]  /*2740*/  ISETP.GE.AND P2, PT, R15, R12, PT ;  /* 0x0000000c0f00720c */ /* 0x004fc80003f46270 */
[----:B------:R-:W-:-:S13]  /*2750*/  ISETP.LT.OR P2, PT, R20, -0x1, P2 ;  /* 0xffffffff1400780c */ /* 0x000fda0001741670 */
[----:B------:R-:W-:Y:S05]  /*2760*/  @P2 BRA `(.L_x_31) ;  /* 0x0000000000782947 */ /* 0x000fea0003800000 */
[----:B------:R-:W2:Y:S01]  /*2770*/  LDC.64 R24, c[0x0][0x3a0] ;  /* 0x0000e800ff187b82 */ /* 0x000ea20000000a00 */
[----:B------:R-:W-:Y:S01]  /*2780*/  IADD3 R12, PT, PT, R20, 0x2, RZ ;  /* 0x00000002140c7810 */ /* 0x000fe20007ffe0ff */
[----:B------:R-:W5:Y:S04]  /*2790*/  LDL.S8 R21, [R5+0x3] ;  /* 0x0000030005157983 */ /* 0x000f680000100200 */
[----:B--2---:R-:W2:Y:S01]  /*27a0*/  LDG.E R13, desc[UR4][R24.64] ;  /* 0x00000004180d7981 */ /* 0x004ea2000c1e1900 */
[----:B------:R-:W-:-:S05]  /*27b0*/  IMAD R12, R12, R19, RZ ;  /* 0x000000130c0c7224 */ /* 0x000fca00078e02ff */
[----:B------:R-:W-:-:S05]  /*27c0*/  IADD3 R12, PT, PT, R2, R12, -R19 ;  /* 0x0000000c020c7210 */ /* 0x000fca0007ffe813 */
        /* <DEDUP_REMOVED lines=24> */
.L_x_31:
[----:B0-----:R-:W-:Y:S05]  /*2950*/  BSYNC.RECONVERGENT B0 ;  /* 0x0000000000007941 */ /* 0x001fea0003800200 */
.L_x_30:
[----:B------:R-:W-:Y:S05]  /*2960*/  @P0 BRA `(.L_x_32) ;  /* 0x00000000009c0947 */ /* 0x000fea0003800000 */
[----:B------:R-:W2:Y:S02]  /*2970*/  LDC.64 R12, c[0x0][0x390] ;  /* 0x0000e400ff0c7b82 */ /* 0x000ea40000000a00 */
[----:B--2---:R-:W2:Y:S01]  /*2980*/  LDG.E R12, desc[UR4][R12.64] ;  /* 0x000000040c0c7981 */ /* 0x004ea2000c1e1900 */
[----:B------:R-:W-:Y:S01]  /*2990*/  IADD3 R15, PT, PT, R20, 0x1, RZ ;  /* 0x00000001140f7810 */ /* 0x000fe20007ffe0ff */
[----:B------:R-:W-:Y:S03]  /*29a0*/  BSSY.RECONVERGENT B0, `(.L_x_32) ;  /* 0x0000023000007945 */ /* 0x000fe60003800200 */
[----:B--2---:R-:W-:-:S04]  /*29b0*/  ISETP.GE.AND P2, PT, R15, R12, PT ;  /* 0x0000000c0f00720c */ /* 0x004fc80003f46270 */
[----:B------:R-:W-:-:S13]  /*29c0*/  ISETP.LT.OR P2, PT, R20, -0x1, P2 ;  /* 0xffffffff1400780c */ /* 0x000fda0001741670 */
[----:B------:R-:W-:Y:S05]  /*29d0*/  @P2 BRA `(.L_x_33) ;  /* 0x00000000007c2947 */ /* 0x000fea0003800000 */
[----:B------:R-:W2:Y:S02]  /*29e0*/  LDC.64 R14, c[0x0][0x3a0] ;  /* 0x0000e800ff0e7b82 */ /* 0x000ea40000000a00 */
[----:B--2---:R-:W2:Y:S01]  /*29f0*/  LDG.E R13, desc[UR4][R14.64] ;  /* 0x000000040e0d7981 */ /* 0x004ea2000c1e1900 */
[----:B------:R-:W-:-:S04]  /*2a00*/  VIADD R12, R20, 0x2 ;  /* 0x00000002140c7836 */ /* 0x000fc80000000000 */
[----:B------:R-:W-:-:S05]  /*2a10*/  IMAD R12, R12, R19, RZ ;  /* 0x000000130c0c7224 */ /* 0x000fca00078e02ff */
[----:B------:R-:W-:-:S04]  /*2a20*/  IADD3 R12, PT, PT, R17, R12, -R19 ;  /* 0x0000000c110c7210 */ /* 0x000fc80007ffe813 */
[----:B------:R-:W-:-:S05]  /*2a30*/  IADD3 R12, PT, PT, R12, -0x1, RZ ;  /* 0xffffffff0c0c7810 */ /* 0x000fca0007ffe0ff */
[----:B--2---:R-:W-:-:S04]  /*2a40*/  IMAD R13, R13, R12, RZ ;  /* 0x0000000c0d0d7224 */ /* 0x004fc800078e02ff */
[C---:B------:R-:W-:Y:S01]  /*2a50*/  VIADD R22, R13.reuse, 0x2 ;  /* 0x000000020d167836 */ /* 0x040fe20000000000 */
[C---:B0-----:R-:W-:Y:S02]  /*2a60*/  IADD3 R12, P2, PT, R13.reuse, UR6, RZ ;  /* 0x000000060d0c7c10 */ /* 0x041fe4000ff5e0ff */
[----:B------:R-:W-:-:S03]  /*2a70*/  IADD3 R21, PT, PT, R13, 0x1, RZ ;  /* 0x000000010d157810 */ /* 0x000fc60007ffe0ff */
[----:B------:R-:W-:Y:S01]  /*2a80*/  IMAD.X R13, RZ, RZ, UR7, P2 ;  /* 0x00000007ff0d7e24 */ /* 0x000fe200090e06ff */
[----:B------:R-:W-:Y:S02]  /*2a90*/  IADD3 R14, P6, PT, R21, UR6, RZ ;  /* 0x00000006150e7c10 */ /* 0x000fe4000ffde0ff */
[----:B------:R-:W-:Y:S01]  /*2aa0*/  IADD3 R22, P2, PT, R22, UR6, RZ ;  /* 0x0000000616167c10 */ /* 0x000fe2000ff5e0ff */
[----:B------:R-:W2:Y:S02]  /*2ab0*/  LDL.S8 R21, [R5+0x8] ;  /* 0x0000080005157983 */ /* 0x000ea40000100200 */
[----:B------:R-:W-:Y:S01]  /*2ac0*/  IMAD.X R15, RZ, RZ, UR7, P6 ;  /* 0x00000007ff0f7e24 */ /* 0x000fe2000b0e06ff */
[----:B------:R-:W-:Y:S01]  /*2ad0*/  IADD3.X R23, PT, PT, RZ, UR7, RZ, P2, !PT ;  /* 0x00000007ff177c10 */ /* 0x000fe200097fe4ff */
[----:B------:R-:W2:Y:S04]  /*2ae0*/  LDG.E.U8 R12, desc[UR4][R12.64] ;  /* 0x000000040c0c7981 */ /* 0x000ea8000c1e1100 */
[----:B------:R-:W5:Y:S04]  /*2af0*/  LDG.E.U8 R22, desc[UR4][R22.64] ;  /* 0x0000000416167981 */ /* 0x000f68000c1e1100 */
[----:B------:R-:W3:Y:S01]  /*2b00*/  LDG.E.U8 R14, desc[UR4][R14.64] ;  /* 0x000000040e0e7981 */ /* 0x000ee2000c1e1100 */
[----:B--2---:R-:W-:-:S02]  /*2b10*/  IMAD R24, R12, R21, RZ ;  /* 0x000000150c187224 */ /* 0x004fc400078e02ff */
[-C--:B-----5:R-:W-:Y:S02]  /*2b20*/  IMAD R28, R22, R21.reuse, RZ ;  /* 0x00000015161c7224 */ /* 0x0a0fe400078e02ff */
        /* <DEDUP_REMOVED lines=10> */
.L_x_33:
[----:B0-----:R-:W-:Y:S05]  /*2bd0*/  BSYNC.RECONVERGENT B0 ;  /* 0x0000000000007941 */ /* 0x001fea0003800200 */
.L_x_32:
        /* <DEDUP_REMOVED lines=8> */
[----:B------:R-:W2:Y:S01]  /*2c60*/  LDC.64 R24, c[0x0][0x3a0] ;  /* 0x0000e800ff187b82 */ /* 0x000ea20000000a00 */
[----:B------:R-:W-:Y:S01]  /*2c70*/  VIADD R12, R20, 0x2 ;  /* 0x00000002140c7836 */ /* 0x000fe20000000000 */
[----:B------:R-:W5:Y:S04]  /*2c80*/  LDL.S8 R21, [R5+0xd] ;  /* 0x00000d0005157983 */ /* 0x000f680000100200 */
[----:B--2---:R-:W2:Y:S01]  /*2c90*/  LDG.E R13, desc[UR4][R24.64] ;  /* 0x00000004180d7981 */ /* 0x004ea2000c1e1900 */
[----:B------:R-:W-:-:S05]  /*2ca0*/  IMAD R12, R12, R19, RZ ;  /* 0x000000130c0c7224 */ /* 0x000fca00078e02ff */
[----:B------:R-:W-:-:S05]  /*2cb0*/  IADD3 R12, PT, PT, R17, R12, -R19 ;  /* 0x0000000c110c7210 */ /* 0x000fca0007ffe813 */
        /* <DEDUP_REMOVED lines=24> */
.L_x_35:
[----:B0-----:R-:W-:Y:S05]  /*2e40*/  BSYNC.RECONVERGENT B0 ;  /* 0x0000000000007941 */ /* 0x001fea0003800200 */
.L_x_34:
        /* <DEDUP_REMOVED lines=38> */
.L_x_37:
[----:B0-----:R-:W-:Y:S05]  /*30b0*/  BSYNC.RECONVERGENT B0 ;  /* 0x0000000000007941 */ /* 0x001fea0003800200 */
.L_x_36:
        /* <DEDUP_REMOVED lines=38> */
.L_x_39:
[----:B0-----:R-:W-:Y:S05]  /*3320*/  BSYNC.RECONVERGENT B0 ;  /* 0x0000000000007941 */ /* 0x001fea0003800200 */
.L_x_38:
        /* <DEDUP_REMOVED lines=9> */
[----:B------:R-:W-:Y:S01]  /*33c0*/  IMAD R15, R14, R19, RZ ;  /* 0x000000130e0f7224 */ /* 0x000fe200078e02ff */
[----:B------:R-:W5:Y:S04]  /*33d0*/  LDL.S8 R21, [R5+0x4] ;  /* 0x0000040005157983 */ /* 0x000f680000100200 */
[----:B--2---:R-:W2:Y:S01]  /*33e0*/  LDG.E R13, desc[UR4][R24.64] ;  /* 0x00000004180d7981 */ /* 0x004ea2000c1e1900 */
[----:B------:R-:W-:-:S05]  /*33f0*/  IADD3 R12, PT, PT, R15, -0x4, R4 ;  /* 0xfffffffc0f0c7810 */ /* 0x000fca0007ffe004 */
        /* <DEDUP_REMOVED lines=24> */
.L_x_41:
[----:B0-----:R-:W-:Y:S05]  /*3580*/  BSYNC.RECONVERGENT B0 ;  /* 0x0000000000007941 */ /* 0x001fea0003800200 */
.L_x_40:
        /* <DEDUP_REMOVED lines=37> */
.L_x_43:
[----:B0-----:R-:W-:Y:S05]  /*37e0*/  BSYNC.RECONVERGENT B0 ;  /* 0x0000000000007941 */ /* 0x001fea0003800200 */
.L_x_42:
        /* <DEDUP_REMOVED lines=12> */
[----:B------:R-:W-:-:S05]  /*38b0*/  IADD3 R12, PT, PT, R12, R17, RZ ;  /* 0x000000110c0c7210 */ /* 0x000fca0007ffe0ff */
        /* <DEDUP_REMOVED lines=24> */
.L_x_45:
[----:B0-----:R-:W-:Y:S05]  /*3a40*/  BSYNC.RECONVERGENT B0 ;  /* 0x0000000000007941 */ /* 0x001fea0003800200 */
.L_x_44:
[----:B------:R-:W-:Y:S01]  /*3a50*/  IADD3 R21, PT, PT, R20, 0x2, RZ ;  /* 0x0000000214157810 */ /* 0x000fe20007ffe0ff */
[----:B------:R-:W-:Y:S06]  /*3a60*/  @P4 BRA `(.L_x_46) ;  /* 0x0000000000904947 */ /* 0x000fec0003800000 */
[----:B------:R-:W2:Y:S02]  /*3a70*/  LDC.64 R12, c[0x0][0x390] ;  /* 0x0000e400ff0c7b82 */ /* 0x000ea40000000a00 */
[----:B--2---:R-:W2:Y:S01]  /*3a80*/  LDG.E R12, desc[UR4][R12.64] ;  /* 0x000000040c0c7981 */ /* 0x004ea2000c1e1900 */
[----:B------:R-:W-:Y:S01]  /*3a90*/  BSSY.RECONVERGENT B0, `(.L_x_46) ;  /* 0x0000021000007945 */ /* 0x000fe20003800200 */
        /* <DEDUP_REMOVED lines=11> */
[----:B------:R-:W-:-:S03]  /*3b50*/  IADD3 R14, PT, PT, R13, 0x1, RZ ;  /* 0x000000010d0e7810 */ /* 0x000fc60007ffe0ff */
[----:B------:R-:W-:Y:S01]  /*3b60*/  IMAD.X R13, RZ, RZ, UR7, P2 ;  /* 0x00000007ff0d7e24 */ /* 0x000fe200090e06ff */
[----:B------:R-:W-:Y:S02]  /*3b70*/  IADD3 R22, P2, PT, R22, UR6, RZ ;  /* 0x0000000616167c10 */ /* 0x000fe4000ff5e0ff */
[----:B------:R-:W-:Y:S02]  /*3b80*/  IADD3 R14, P3, PT, R14, UR6, RZ ;  /* 0x000000060e0e7c10 */ /* 0x000fe4000ff7e0ff */
[----:B------:R-:W-:Y:S01]  /*3b90*/  IADD3.X R23, PT, PT, RZ, UR7, RZ, P2, !PT ;  /* 0x00000007ff177c10 */ /* 0x000fe200097fe4ff */
[----:B------:R-:W5:Y:S02]  /*3ba0*/  LDG.E.U8 R13, desc[UR4][R12.64] ;  /* 0x000000040c0d7981 */ /* 0x000f64000c1e1100 */
        /* <DEDUP_REMOVED lines=15> */
.L_x_47:
[----:B0-----:R-:W-:Y:S05]  /*3ca0*/  BSYNC.RECONVERGENT B0 ;  /* 0x0000000000007941 */ /* 0x001fea0003800200 */
.L_x_46:
[----:B------:R-:W-:Y:S05]  /*3cb0*/  @P5 BRA `(.L_x_48) ;  /* 0x0000000000905947 */ /* 0x000fea0003800000 */
        /* <DEDUP_REMOVED lines=25> */
[----:B---3--:R-:W-:Y:S01]  /*3e50*/  IMAD R21, R22, R5, RZ ;  /* 0x0000000516157224 */ /* 0x008fe200078e02ff */
[----:B------:R-:W0:Y:S08]  /*3e60*/  I2F.F64 R24, R12 ;  /* 0x0000000c00187312 */ /* 0x000e300000201c00 */
[----:B------:R-:W2:Y:S08]  /*3e70*/  I2F.F64 R28, R21 ;  /* 0x00000015001c7312 */ /* 0x000eb00000201c00 */
[----:B------:R-:W3:Y:S01]  /*3e80*/  I2F.F64 R26, R14 ;  /* 0x0000000e001a7312 */ /* 0x000ee20000201c00 */
[----:B0-----:R-:W-:-:S02]  /*3e90*/  DADD R24, R24, R10 ;  /* 0x0000000018187229 */ /* 0x001fc4000000000a */
[----:B--2---:R-:W-:-:S05]  /*3ea0*/  DADD R28, R28, R8 ;  /* 0x000000001c1c7229 */ /* 0x004fca0000000008 */
[----:B------:R2:W-:Y:S01]  /*3eb0*/  STL.64 [R3], R24 ;  /* 0x0000001803007387 */ /* 0x0005e20000100a00 */
[----:B---3--:R-:W-:-:S03]  /*3ec0*/  DADD R26, R26, R6 ;  /* 0x000000001a1a7229 */ /* 0x008fc60000000006 */
[----:B------:R2:W-:Y:S04]  /*3ed0*/  STL.64 [R3+0x10], R28 ;  /* 0x0000101c03007387 */ /* 0x0005e80000100a00 */
[----:B------:R2:W-:Y:S04]  /*3ee0*/  STL.64 [R3+0x8], R26 ;  /* 0x0000081a03007387 */ /* 0x0005e80000100a00 */
.L_x_49:
[----:B0-----:R-:W-:Y:S05]  /*3ef0*/  BSYNC.RECONVERGENT B0 ;  /* 0x0000000000007941 */ /* 0x001fea0003800200 */
.L_x_48:
[----:B------:R-:W-:Y:S01]  /*3f00*/  HFMA2 R5, -RZ, RZ, 0, 5.9604644775390625e-08 ;  /* 0x00000001ff057431 */ /* 0x000fe200000001ff */
[----:B------:R-:W-:Y:S01]  /*3f10*/  UPLOP3.LUT UP0, UPT, UPT, UPT, UPT, 0x40, 0x4 ;  /* 0x000000000004789c */ /* 0x000fe20003f0e870 */
[----:B------:R-:W-:Y:S10]  /*3f20*/  BRA.U UP1, `(.L_x_50) ;  /* 0xffffffc501487547 */ /* 0x000ff4000b83ffff */
[----:B------:R-:W5:Y:S04]  /*3f30*/  LDL.128 R12, [R1+0x60] ;  /* 0x00006000010c7983 */ /* 0x000f680000100c00 */
[----:B---34-:R-:W3:Y:S04]  /*3f40*/  LDL.128 R4, [R1+0x50] ;  /* 0x0000500001047983 */ /* 0x018ee80000100c00 */
[----:B------:R-:W4:Y:S01]  /*3f50*/  LDL.128 R8, [R1+0x40] ;  /* 0x0000400001087983 */ /* 0x000f220000100c00 */
[----:B------:R-:W-:Y:S01]  /*3f60*/  MOV R22, 0x0 ;  /* 0x0000000000167802 */ /* 0x000fe20000000f00 */
[----:B------:R-:W-:Y:S01]  /*3f70*/  IMAD.MOV.U32 R23, RZ, RZ, 0x3fd80000 ;  /* 0x3fd80000ff177424 */ /* 0x000fe200078e00ff */
[----:B------:R-:W-:Y:S01]  /*3f80*/  BSSY.RECONVERGENT B0, `(.L_x_51) ;  /* 0x000001b000007945 */ /* 0x000fe20003800200 */
[----:B-----5:R-:W-:-:S02]  /*3f90*/  DMUL R14, R14, R14 ;  /* 0x0000000e0e0e7228 */ /* 0x020fc40000000000 */
[----:B--2---:R-:W-:Y:S02]  /*3fa0*/  DMUL R26, R12, R12 ;  /* 0x0000000c0c1a7228 */ /* 0x004fe40000000000 */
[----:B---3--:R-:W-:-:S04]  /*3fb0*/  DMUL R24, R6, R6 ;  /* 0x0000000606187228 */ /* 0x008fc80000000000 */
[----:B------:R-:W-:Y:S02]  /*3fc0*/  DFMA R4, R4, R4, R14 ;  /* 0x000000040404722b */ /* 0x000fe4000000000e */
[----:B----4-:R-:W-:Y:S02]  /*3fd0*/  DFMA R10, R10, R10, R26 ;  /* 0x0000000a0a0a722b */ /* 0x010fe4000000001a */
[----:B------:R-:W-:Y:S02]  /*3fe0*/  DFMA R8, R8, R8, R24 ;  /* 0x000000080808722b */ /* 0x000fe40000000018 */
[----:B-1----:R-:W1:Y:S04]  /*3ff0*/  MUFU.RSQ64H R3, R5 ;  /* 0x0000000500037308 */ /* 0x002e680000001c00 */
[----:B------:R-:W-:-:S05]  /*4000*/  VIADD R2, R5, 0xfcb00000 ;  /* 0xfcb0000005027836 */ /* 0x000fca0000000000 */
[----:B------:R-:W-:Y:S01]  /*4010*/  ISETP.GE.U32.AND P0, PT, R2, 0x7ca00000, PT ;  /* 0x7ca000000200780c */ /* 0x000fe20003f06070 */
[----:B-1----:R-:W-:-:S08]  /*4020*/  DMUL R14, R2, R2 ;  /* 0x00000002020e7228 */ /* 0x002fd00000000000 */
[----:B------:R-:W-:-:S08]  /*4030*/  DFMA R14, R4, -R14, 1 ;  /* 0x3ff00000040e742b */ /* 0x000fd0000000080e */
[----:B------:R-:W-:Y:S02]  /*4040*/  DFMA R22, R14, R22, 0.5 ;  /* 0x3fe000000e16742b */ /* 0x000fe40000000016 */
[----:B------:R-:W-:-:S08]  /*4050*/  DMUL R14, R2, R14 ;  /* 0x0000000e020e7228 */ /* 0x000fd00000000000 */
[----:B------:R-:W-:-:S08]  /*4060*/  DFMA R22, R22, R14, R2 ;  /* 0x0000000e1616722b */ /* 0x000fd00000000002 */
[----:B------:R-:W-:Y:S02]  /*4070*/  DMUL R14, R4, R22 ;  /* 0x00000016040e7228 */ /* 0x000fe40000000000 */
[----:B------:R-:W-:Y:S01]  /*4080*/  IADD3 R7, PT, PT, R23, -0x100000, RZ ;  /* 0xfff0000017077810 */ /* 0x000fe20007ffe0ff */
[----:B------:R-:W-:-:S05]  /*4090*/  IMAD.MOV.U32 R6, RZ, RZ, R22 ;  /* 0x000000ffff067224 */ /* 0x000fca00078e0016 */
[----:B------:R-:W-:-:S08]  /*40a0*/  DFMA R12, R14, -R14, R4 ;  /* 0x8000000e0e0c722b */ /* 0x000fd00000000004 */
[----:B------:R-:W-:Y:S01]  /*40b0*/  DFMA R24, R12, R6, R14 ;  /* 0x000000060c18722b */ /* 0x000fe2000000000e */
[----:B------:R-:W-:Y:S10]  /*40c0*/  @!P0 BRA `(.L_x_52) ;  /* 0x0000000000188947 */ /* 0x000ff40003800000 */
[----:B------:R-:W-:Y:S01]  /*40d0*/  MOV R6, R22 ;  /* 0x0000001600067202 */ /* 0x000fe20000000f00 */
[----:B------:R-:W-:Y:S01]  /*40e0*/  IMAD.MOV.U32 R21, RZ, RZ, R2 ;  /* 0x000000ffff157224 */ /* 0x000fe200078e0002 */
[----:B------:R-:W-:-:S07]  /*40f0*/  MOV R22, 0x4110 ;  /* 0x0000411000167802 */ /* 0x000fce0000000f00 */
[----:B0-----:R-:W-:Y:S05]  /*4100*/  CALL.REL.NOINC `($__internal_0_$__cuda_sm20_dsqrt_rn_f64_mediumpath_v1) ;  /* 0x0000000400787944 */ /* 0x001fea0003c00000 */
[----:B------:R-:W-:Y:S01]  /*4110*/  MOV R24, R4 ;  /* 0x0000000400187202 */ /* 0x000fe20000000f00 */
[----:B------:R-:W-:-:S07]  /*4120*/  IMAD.MOV.U32 R25, RZ, RZ, R5 ;  /* 0x000000ffff197224 */ /* 0x000fce00078e0005 */
.L_x_52:
[----:B0-----:R-:W-:Y:S05]  /*4130*/  BSYNC.RECONVERGENT B0 ;  /* 0x0000000000007941 */ /* 0x001fea0003800200 */
.L_x_51:
[----:B------:R-:W0:Y:S01]  /*4140*/  MUFU.RSQ64H R23, R11 ;  /* 0x0000000b00177308 */ /* 0x000e220000001c00 */
[----:B------:R-:W-:Y:S01]  /*4150*/  IADD3 R22, PT, PT, R11, -0x3500000, RZ ;  /* 0xfcb000000b167810 */ /* 0x000fe20007ffe0ff */
[----:B------:R-:W-:Y:S01]  /*4160*/  IMAD.MOV.U32 R26, RZ, RZ, 0x0 ;  /* 0x00000000ff1a7424 */ /* 0x000fe200078e00ff */
[----:B------:R-:W-:Y:S01]  /*4170*/  MOV R27, 0x3fd80000 ;  /* 0x3fd80000001b7802 */ /* 0x000fe20000000f00 */
[----:B------:R-:W-:Y:S01]  /*4180*/  BSSY.RECONVERGENT B0, `(.L_x_53) ;  /* 0x0000014000007945 */ /* 0x000fe20003800200 */
[----:B------:R-:W-:Y:S02]  /*4190*/  ISETP.GE.U32.AND P0, PT, R22, 0x7ca00000, PT ;  /* 0x7ca000001600780c */ /* 0x000fe40003f06070 */
[----:B0-----:R-:W-:-:S08]  /*41a0*/  DMUL R2, R22, R22 ;  /* 0x0000001616027228 */ /* 0x001fd00000000000 */
[----:B------:R-:W-:-:S08]  /*41b0*/  DFMA R2, R10, -R2, 1 ;  /* 0x3ff000000a02742b */ /* 0x000fd00000000802 */
[----:B------:R-:W-:Y:S02]  /*41c0*/  DFMA R26, R2, R26, 0.5 ;  /* 0x3fe00000021a742b */ /* 0x000fe4000000001a */
[----:B------:R-:W-:-:S08]  /*41d0*/  DMUL R2, R22, R2 ;  /* 0x0000000216027228 */ /* 0x000fd00000000000 */
[----:B------:R-:W-:Y:S02]  /*41e0*/  DFMA R26, R26, R2, R22 ;  /* 0x000000021a1a722b */ /* 0x000fe40000000016 */
[----:B------:R-:W-:-:S06]  /*41f0*/  DMUL R2, R24, 0.125 ;  /* 0x3fc0000018027828 */ /* 0x000fcc0000000000 */
[----:B------:R-:W-:Y:S02]  /*4200*/  DMUL R14, R10, R26 ;  /* 0x0000001a0a0e7228 */ /* 0x000fe40000000000 */
[----:B------:R-:W-:Y:S01]  /*4210*/  VIADD R7, R27, 0xfff00000 ;  /* 0xfff000001b077836 */ /* 0x000fe20000000000 */
[----:B------:R-:W-:-:S05]  /*4220*/  MOV R6, R26 ;  /* 0x0000001a00067202 */ /* 0x000fca0000000f00 */
[----:B------:R-:W-:-:S08]  /*4230*/  DFMA R12, R14, -R14, R10 ;  /* 0x8000000e0e0c722b */ /* 0x000fd0000000000a */
[----:B------:R-:W-:Y:S01]  /*4240*/  DFMA R4, R12, R6, R14 ;  /* 0x000000060c04722b */ /* 0x000fe2000000000e */
[----:B------:R-:W-:Y:S10]  /*4250*/  @!P0 BRA `(.L_x_54) ;  /* 0x0000000000188947 */ /* 0x000ff40003800000 */
[----:B------:R-:W-:Y:S01]  /*4260*/  MOV R21, R22 ;  /* 0x0000001600157202 */ /* 0x000fe20000000f00 */
[----:B------:R-:W-:Y:S01]  /*4270*/  IMAD.MOV.U32 R6, RZ, RZ, R26 ;  /* 0x000000ffff067224 */ /* 0x000fe200078e001a */
[----:B------:R-:W-:Y:S01]  /*4280*/  MOV R4, R10 ;  /* 0x0000000a00047202 */ /* 0x000fe20000000f00 */
[----:B------:R-:W-:Y:S01]  /*4290*/  IMAD.MOV.U32 R5, RZ, RZ, R11 ;  /* 0x000000ffff057224 */ /* 0x000fe200078e000b */
[----:B------:R-:W-:-:S07]  /*42a0*/  MOV R22, 0x42c0 ;  /* 0x000042c000167802 */ /* 0x000fce0000000f00 */
[----:B------:R-:W-:Y:S05]  /*42b0*/  CALL.REL.NOINC `($__internal_0_$__cuda_sm20_dsqrt_rn_f64_mediumpath_v1) ;  /* 0x00000004000c7944 */ /* 0x000fea0003c00000 */
.L_x_54:
[----:B------:R-:W-:Y:S05]  /*42c0*/  BSYNC.RECONVERGENT B0 ;  /* 0x0000000000007941 */ /* 0x000fea0003800200 */
.L_x_53:
[----:B------:R-:W0:Y:S01]  /*42d0*/  MUFU.RSQ64H R23, R9 ;  /* 0x0000000900177308 */ /* 0x000e220000001c00 */
[----:B------:R-:W-:Y:S01]  /*42e0*/  VIADD R22, R9, 0xfcb00000 ;  /* 0xfcb0000009167836 */ /* 0x000fe20000000000 */
[----:B------:R-:W-:Y:S01]  /*42f0*/  MOV R24, 0x0 ;  /* 0x0000000000187802 */ /* 0x000fe20000000f00 */
[----:B------:R-:W-:Y:S01]  /*4300*/  IMAD.MOV.U32 R25, RZ, RZ, 0x3fd80000 ;  /* 0x3fd80000ff197424 */ /* 0x000fe200078e00ff */
[----:B------:R-:W-:Y:S01]  /*4310*/  DMUL R10, R4, 0.125 ;  /* 0x3fc00000040a7828 */ /* 0x000fe20000000000 */
[----:B------:R-:W-:Y:S01]  /*4320*/  BSSY.RECONVERGENT B0, `(.L_x_55) ;  /* 0x0000013000007945 */ /* 0x000fe20003800200 */
[----:B------:R-:W-:Y:S01]  /*4330*/  ISETP.GE.U32.AND P0, PT, R22, 0x7ca00000, PT ;  /* 0x7ca000001600780c */ /* 0x000fe20003f06070 */
[----:B0-----:R-:W-:-:S08]  /*4340*/  DMUL R6, R22, R22 ;  /* 0x0000001616067228 */ /* 0x001fd00000000000 */
        /* <DEDUP_REMOVED lines=10> */
[----:B------:R-:W-:Y:S01]  /*43f0*/  IMAD.MOV.U32 R21, RZ, RZ, R22 ;  /* 0x000000ffff157224 */ /* 0x000fe200078e0016 */
[----:B------:R-:W-:Y:S01]  /*4400*/  MOV R6, R24 ;  /* 0x0000001800067202 */ /* 0x000fe20000000f00 */
[----:B------:R-:W-:Y:S01]  /*4410*/  IMAD.MOV.U32 R4, RZ, RZ, R8 ;  /* 0x000000ffff047224 */ /* 0x000fe200078e0008 */
[----:B------:R-:W-:Y:S02]  /*4420*/  MOV R5, R9 ;  /* 0x0000000900057202 */ /* 0x000fe40000000f00 */
[----:B------:R-:W-:-:S07]  /*4430*/  MOV R22, 0x4450 ;  /* 0x0000445000167802 */ /* 0x000fce0000000f00 */
[----:B------:R-:W-:Y:S05]  /*4440*/  CALL.REL.NOINC `($__internal_0_$__cuda_sm20_dsqrt_rn_f64_mediumpath_v1) ;  /* 0x0000000000a87944 */ /* 0x000fea0003c00000 */
.L_x_56:
[----:B------:R-:W-:Y:S05]  /*4450*/  BSYNC.RECONVERGENT B0 ;  /* 0x0000000000007941 */ /* 0x000fea0003800200 */
.L_x_55:
[----:B------:R-:W0:Y:S01]  /*4460*/  LDC.64 R8, c[0x0][0x3a0] ;  /* 0x0000e800ff087b82 */ /* 0x000e220000000a00 */
[----:B------:R-:W-:Y:S01]  /*4470*/  DSETP.GT.AND P0, PT, R2, 255, PT ;  /* 0x406fe0000200742a */ /* 0x000fe20003f04000 */
[----:B------:R-:W1:Y:S01]  /*4480*/  LDCU.64 UR6, c[0x0][0x388] ;  /* 0x00007100ff0677ac */ /* 0x000e620008000a00 */
[----:B0-----:R-:W2:Y:S05]  /*4490*/  LDG.E R12, desc[UR4][R8.64] ;  /* 0x00000004080c7981 */ /* 0x001eaa000c1e1900 */
[----:B------:R-:W0:Y:S01]  /*44a0*/  LDC.64 R6, c[0x0][0x398] ;  /* 0x0000e600ff067b82 */ /* 0x000e220000000a00 */
[----:B------:R-:W-:Y:S01]  /*44b0*/  FSEL R3, R3, 3.748046875, !P0 ;  /* 0x406fe00003037808 */ /* 0x000fe20004000000 */
[----:B------:R-:W-:Y:S01]  /*44c0*/  IMAD R19, R20, R19, R17 ;  /* 0x0000001314137224 */ /* 0x000fe200078e0211 */
[----:B------:R-:W-:-:S04]  /*44d0*/  FSEL R2, R2, RZ, !P0 ;  /* 0x000000ff02027208 */ /* 0x000fc80004000000 */
[----:B------:R-:W3:Y:S01]  /*44e0*/  F2I.U32.F64.TRUNC R3, R2 ;  /* 0x0000000200037311 */ /* 0x000ee2000030d000 */
[----:B--2---:R-:W-:-:S05]  /*44f0*/  IMAD R12, R19, R12, 0x2 ;  /* 0x00000002130c7424 */ /* 0x004fca00078e020c */
[----:B-1----:R-:W-:-:S04]  /*4500*/  IADD3 R12, P0, PT, R12, UR6, RZ ;  /* 0x000000060c0c7c10 */ /* 0x002fc8000ff1e0ff */
[----:B------:R-:W-:-:S05]  /*4510*/  IADD3.X R13, PT, PT, RZ, UR7, RZ, P0, !PT ;  /* 0x00000007ff0d7c10 */ /* 0x000fca00087fe4ff */
[----:B---3--:R1:W-:Y:S04]  /*4520*/  STG.E.U8 desc[UR4][R12.64], R3 ;  /* 0x000000030c007986 */ /* 0x0083e8000c101104 */
[----:B0-----:R-:W2:Y:S04]  /*4530*/  LDG.E R15, desc[UR4][R6.64] ;  /* 0x00000004060f7981 */ /* 0x001ea8000c1e1900 */
[----:B------:R-:W3:Y:S01]  /*4540*/  LDG.E R14, desc[UR4][R8.64] ;  /* 0x00000004080e7981 */ /* 0x000ee2000c1e1900 */
[----:B------:R-:W-:-:S06]  /*4550*/  DSETP.GT.AND P0, PT, R10, 255, PT ;  /* 0x406fe0000a00742a */ /* 0x000fcc0003f04000 */
[----:B------:R-:W-:Y:S02]  /*4560*/  FSEL R11, R11, 3.748046875, !P0 ;  /* 0x406fe0000b0b7808 */ /* 0x000fe40004000000 */
[----:B------:R-:W-:-:S04]  /*4570*/  FSEL R10, R10, RZ, !P0 ;  /* 0x000000ff0a0a7208 */ /* 0x000fc80004000000 */
[----:B------:R-:W0:Y:S01]  /*4580*/  F2I.U32.F64.TRUNC R11, R10 ;  /* 0x0000000a000b7311 */ /* 0x000e22000030d000 */
[----:B--2---:R-:W-:-:S04]  /*4590*/  IMAD R15, R20, R15, R17 ;  /* 0x0000000f140f7224 */ /* 0x004fc800078e0211 */
[----:B---3--:R-:W-:-:S05]  /*45a0*/  IMAD R14, R14, R15, 0x1 ;  /* 0x000000010e0e7424 */ /* 0x008fca00078e020f */
[----:B------:R-:W-:-:S05]  /*45b0*/  IADD3 R14, P0, PT, R14, UR6, RZ ;  /* 0x000000060e0e7c10 */ /* 0x000fca000ff1e0ff */
[----:B------:R-:W-:-:S05]  /*45c0*/  IMAD.X R15, RZ, RZ, UR7, P0 ;  /* 0x00000007ff0f7e24 */ /* 0x000fca00080e06ff */
[----:B0-----:R0:W-:Y:S04]  /*45d0*/  STG.E.U8 desc[UR4][R14.64], R11 ;  /* 0x0000000b0e007986 */ /* 0x0011e8000c101104 */
[----:B-1----:R-:W2:Y:S04]  /*45e0*/  LDG.E R12, desc[UR4][R6.64] ;  /* 0x00000004060c7981 */ /* 0x002ea8000c1e1900 */
[----:B------:R-:W3:Y:S01]  /*45f0*/  LDG.E R8, desc[UR4][R8.64] ;  /* 0x0000000408087981 */ /* 0x000ee2000c1e1900 */
[----:B------:R-:W-:-:S08]  /*4600*/  DMUL R4, R4, 0.125 ;  /* 0x3fc0000004047828 */ /* 0x000fd00000000000 */
[----:B------:R-:W-:-:S06]  /*4610*/  DSETP.GT.AND P0, PT, R4, 255, PT ;  /* 0x406fe0000400742a */ /* 0x000fcc0003f04000 */
[----:B------:R-:W-:Y:S02]  /*4620*/  FSEL R3, R5, 3.748046875, !P0 ;  /* 0x406fe00005037808 */ /* 0x000fe40004000000 */
[----:B------:R-:W-:-:S04]  /*4630*/  FSEL R2, R4, RZ, !P0 ;  /* 0x000000ff04027208 */ /* 0x000fc80004000000 */
[----:B------:R-:W1:Y:S01]  /*4640*/  F2I.U32.F64.TRUNC R3, R2 ;  /* 0x0000000200037311 */ /* 0x000e62000030d000 */
[----:B--2---:R-:W-:-:S04]  /*4650*/  IMAD R5, R20, R12, R17 ;  /* 0x0000000c14057224 */ /* 0x004fc800078e0211 */
[----:B---3--:R-:W-:-:S05]  /*4660*/  IMAD R5, R8, R5, RZ ;  /* 0x0000000508057224 */ /* 0x008fca00078e02ff */
[----:B------:R-:W-:-:S04]  /*4670*/  IADD3 R4, P0, PT, R5, UR6, RZ ;  /* 0x0000000605047c10 */ /* 0x000fc8000ff1e0ff */
[----:B------:R-:W-:-:S05]  /*4680*/  IADD3.X R5, PT, PT, RZ, UR7, RZ, P0, !PT ;  /* 0x00000007ff057c10 */ /* 0x000fca00087fe4ff */
[----:B-1----:R0:W-:Y:S04]  /*4690*/  STG.E.U8 desc[UR4][R4.64], R3 ;  /* 0x0000000304007986 */ /* 0x0021e8000c101104 */
[----:B------:R-:W2:Y:S01]  /*46a0*/  LDG.E R19, desc[UR4][R6.64] ;  /* 0x0000000406137981 */ /* 0x000ea2000c1e1900 */
[----:B------:R-:W-:Y:S01]  /*46b0*/  IMAD.MOV.U32 R17, RZ, RZ, R0 ;  /* 0x000000ffff117224 */ /* 0x000fe200078e0000 */
[----:B--2---:R-:W-:-:S13]  /*46c0*/  ISETP.GE.U32.AND P0, PT, R0, R19, PT ;  /* 0x000000130000720c */ /* 0x004fda0003f06070 */
[----:B0-----:R-:W-:Y:S05]  /*46d0*/  @!P0 BRA `(.L_x_57) ;  /* 0xffffffbc00348947 */ /* 0x001fea000383ffff */
[----:B------:R-:W-:Y:S05]  /*46e0*/  EXIT ;  /* 0x000000000000794d */ /* 0x000fea0003800000 */
        .weak           $__internal_0_$__cuda_sm20_dsqrt_rn_f64_mediumpath_v1
        .type           $__internal_0_$__cuda_sm20_dsqrt_rn_f64_mediumpath_v1,@function
        .size           $__internal_0_$__cuda_sm20_dsqrt_rn_f64_mediumpath_v1,(.L_x_63 - $__internal_0_$__cuda_sm20_dsqrt_rn_f64_mediumpath_v1)
$__internal_0_$__cuda_sm20_dsqrt_rn_f64_mediumpath_v1:
[----:B------:R-:W-:Y:S01]  /*46f0*/  ISETP.GE.U32.AND P0, PT, R21, -0x3400000, PT ;  /* 0xfcc000001500780c */ /* 0x000fe20003f06070 */
[----:B------:R-:W-:-:S12]  /*4700*/  BSSY.RECONVERGENT B1, `(.L_x_58) ;  /* 0x0000023000017945 */ /* 0x000fd80003800200 */
[----:B------:R-:W-:Y:S05]  /*4710*/  @!P0 BRA `(.L_x_59) ;  /* 0x0000000000208947 */ /* 0x000fea0003800000 */
[----:B------:R-:W-:-:S10]  /*4720*/  DFMA.RM R6, R12, R6, R14 ;  /* 0x000000060c06722b */ /* 0x000fd4000000400e */
[----:B------:R-:W-:-:S04]  /*4730*/  IADD3 R12, P0, PT, R6, 0x1, RZ ;  /* 0x00000001060c7810 */ /* 0x000fc80007f1e0ff */
[----:B------:R-:W-:-:S06]  /*4740*/  IADD3.X R13, PT, PT, RZ, R7, RZ, P0, !PT ;  /* 0x00000007ff0d7210 */ /* 0x000fcc00007fe4ff */
[----:B------:R-:W-:-:S08]  /*4750*/  DFMA.RP R4, -R6, R12, R4 ;  /* 0x0000000c0604722b */ /* 0x000fd00000008104 */
[----:B------:R-:W-:-:S06]  /*4760*/  DSETP.GT.AND P0, PT, R4, RZ, PT ;  /* 0x000000ff0400722a */ /* 0x000fcc0003f04000 */
[----:B------:R-:W-:Y:S02]  /*4770*/  FSEL R6, R12, R6, P0 ;  /* 0x000000060c067208 */ /* 0x000fe40000000000 */
[----:B------:R-:W-:Y:S01]  /*4780*/  FSEL R7, R13, R7, P0 ;  /* 0x000000070d077208 */ /* 0x000fe20000000000 */
[----:B------:R-:W-:Y:S06]  /*4790*/  BRA `(.L_x_60) ;  /* 0x0000000000647947 */ /* 0x000fec0003800000 */
.L_x_59:
[----:B------:R-:W-:-:S14]  /*47a0*/  DSETP.NE.AND P0, PT, R4, RZ, PT ;  /* 0x000000ff0400722a */ /* 0x000fdc0003f05000 */
[----:B------:R-:W-:Y:S05]  /*47b0*/  @!P0 BRA `(.L_x_61) ;  /* 0x0000000000588947 */ /* 0x000fea0003800000 */
[----:B------:R-:W-:-:S13]  /*47c0*/  ISETP.GE.AND P0, PT, R5, RZ, PT ;  /* 0x000000ff0500720c */ /* 0x000fda0003f06270 */
[----:B------:R-:W-:Y:S01]  /*47d0*/  @!P0 IMAD.MOV.U32 R6, RZ, RZ, 0x0 ;  /* 0x00000000ff068424 */ /* 0x000fe200078e00ff */
[----:B------:R-:W-:Y:S01]  /*47e0*/  @!P0 MOV R7, 0xfff80000 ;  /* 0xfff8000000078802 */ /* 0x000fe20000000f00 */
[----:B------:R-:W-:Y:S06]  /*47f0*/  @!P0 BRA `(.L_x_60) ;  /* 0x00000000004c8947 */ /* 0x000fec0003800000 */
[----:B------:R-:W-:-:S13]  /*4800*/  ISETP.GT.AND P0, PT, R5, 0x7fefffff, PT ;  /* 0x7fefffff0500780c */ /* 0x000fda0003f04270 */
[----:B------:R-:W-:Y:S05]  /*4810*/  @P0 BRA `(.L_x_61) ;  /* 0x0000000000400947 */ /* 0x000fea0003800000 */
[----:B------:R-:W-:Y:S01]  /*4820*/  DMUL R14, R4, 8.11296384146066816958e+31 ;  /* 0x46900000040e7828 */ /* 0x000fe20000000000 */
[----:B------:R-:W-:Y:S01]  /*4830*/  MOV R12, 0x0 ;  /* 0x00000000000c7802 */ /* 0x000fe20000000f00 */
[----:B------:R-:W-:Y:S02]  /*4840*/  IMAD.MOV.U32 R4, RZ, RZ, RZ ;  /* 0x000000ffff047224 */ /* 0x000fe400078e00ff */
[----:B------:R-:W-:Y:S02]  /*4850*/  IMAD.MOV.U32 R13, RZ, RZ, 0x3fd80000 ;  /* 0x3fd80000ff0d7424 */ /* 0x000fe400078e00ff */
[----:B------:R-:W0:Y:S02]  /*4860*/  MUFU.RSQ64H R5, R15 ;  /* 0x0000000f00057308 */ /* 0x000e240000001c00 */
[----:B0-----:R-:W-:-:S08]  /*4870*/  DMUL R6, R4, R4 ;  /* 0x0000000404067228 */ /* 0x001fd00000000000 */
[----:B------:R-:W-:-:S08]  /*4880*/  DFMA R6, R14, -R6, 1 ;  /* 0x3ff000000e06742b */ /* 0x000fd00000000806 */
[----:B------:R-:W-:Y:S02]  /*4890*/  DFMA R12, R6, R12, 0.5 ;  /* 0x3fe00000060c742b */ /* 0x000fe4000000000c */
[----:B------:R-:W-:-:S08]  /*48a0*/  DMUL R6, R4, R6 ;  /* 0x0000000604067228 */ /* 0x000fd00000000000 */
[----:B------:R-:W-:-:S08]  /*48b0*/  DFMA R6, R12, R6, R4 ;  /* 0x000000060c06722b */ /* 0x000fd00000000004 */
[----:B------:R-:W-:Y:S02]  /*48c0*/  DMUL R4, R14, R6 ;  /* 0x000000060e047228 */ /* 0x000fe40000000000 */
[----:B------:R-:W-:-:S06]  /*48d0*/  IADD3 R7, PT, PT, R7, -0x100000, RZ ;  /* 0xfff0000007077810 */ /* 0x000fcc0007ffe0ff */
[----:B------:R-:W-:-:S08]  /*48e0*/  DFMA R12, R4, -R4, R14 ;  /* 0x80000004040c722b */ /* 0x000fd0000000000e */
[----:B------:R-:W-:-:S10]  /*48f0*/  DFMA R6, R6, R12, R4 ;  /* 0x0000000c0606722b */ /* 0x000fd40000000004 */
[----:B------:R-:W-:Y:S01]  /*4900*/  VIADD R7, R7, 0xfcb00000 ;  /* 0xfcb0000007077836 */ /* 0x000fe20000000000 */
[----:B------:R-:W-:Y:S06]  /*4910*/  BRA `(.L_x_60) ;  /* 0x0000000000047947 */ /* 0x000fec0003800000 */
.L_x_61:
[----:B------:R-:W-:-:S11]  /*4920*/  DADD R6, R4, R4 ;  /* 0x0000000004067229 */ /* 0x000fd60000000004 */
.L_x_60:
[----:B------:R-:W-:Y:S05]  /*4930*/  BSYNC.RECONVERGENT B1 ;  /* 0x0000000000017941 */ /* 0x000fea0003800200 */
.L_x_58:
[----:B------:R-:W-:Y:S01]  /*4940*/  HFMA2 R23, -RZ, RZ, 0, 0 ;  /* 0x00000000ff177431 */ /* 0x000fe200000001ff */
[----:B------:R-:W-:Y:S01]  /*4950*/  MOV R4, R6 ;  /* 0x0000000600047202 */ /* 0x000fe20000000f00 */
[----:B------:R-:W-:Y:S02]  /*4960*/  IMAD.MOV.U32 R5, RZ, RZ, R7 ;  /* 0x000000ffff057224 */ /* 0x000fe400078e0007 */
[----:B------:R-:W-:Y:S05]  /*4970*/  RET.REL.NODEC R22 `(_Z12sobel_kernelPhS_PjS0_S0_) ;  /* 0xffffffb416a07950 */ /* 0x000fea0003c3ffff */
.L_x_62:
[----:B------:R-:W-:-:S00]  /*4980*/  BRA `(.L_x_62) ;  /* 0xfffffffc00fc7947 */ /* 0x000fc0000383ffff */
[----:B------:R-:W-:-:S00]  /*4990*/  NOP ;  /* 0x0000000000007918 */ /* 0x000fc00000000000 */
        /* <DEDUP_REMOVED lines=14> */
.L_x_63:


//--------------------- .nv.shared.reserved.0     --------------------------
	.section	.nv.shared.reserved.0,"aw",@nobits
	.weak		__nv_reservedSMEM_offset_0_alias
	.size		__nv_reservedSMEM_offset_0_alias, 0, 64
	.other		__nv_reservedSMEM_offset_0_alias,@"STO_CUDA_RESERVED_SHARED STV_DEFAULT"
__nv_reservedSMEM_offset_0_alias:
	.zero		0
	.zero		64


//--------------------- .nv.constant0._Z12sobel_kernelPhS_PjS0_S0_ --------------------------
	.section	.nv.constant0._Z12sobel_kernelPhS_PjS0_S0_,"a",@progbits
	.sectionflags	@""
	.align	4
.nv.constant0._Z12sobel_kernelPhS_PjS0_S0_:
	.zero		936


//--------------------- SYMBOLS --------------------------

	.type		.nv.reservedSmem.offset0,@object
	.size		.nv.reservedSmem.offset0,0x4
